// auto-generated by cutlass_sweep.fmha — config: {"arch": "sm_90", "direction": "bwd", "dtype": "fp16", "head_dim": 96, "mask": "causal", "schedule": "cooperative", "tile_kv": 128, "tile_q": 64}
#include "cutlass/cutlass.h"
#include "cute/tensor.hpp"
#include "cutlass/device_kernel.h"
#include "cutlass/kernel_hardware_info.h"
#include "88_hopper_fmha/collective/fmha_fusion.hpp"
#include "88_hopper_fmha/collective/fmha_collective_bwd_tma_warpspecialized.hpp"
#include "88_hopper_fmha/collective/fmha_epilogue_bwd.hpp"
#include "88_hopper_fmha/kernel/fmha_kernel_tma_warpspecialized.hpp"
#include "88_hopper_fmha/kernel/fmha_tile_scheduler.hpp"

using namespace cute;
using Element = cutlass::half_t;
using TileShape = Shape<_64, _128, _96>;

using Mainloop = cutlass::fmha::collective::FmhaBwdMainloopTmaWarpSpecialized<
    Element, float, TileShape,
    cutlass::fmha::collective::FusionBwdAdapter<cutlass::fmha::collective::CausalFusion>>;
using Epilogue = cutlass::fmha::collective::FmhaBwdEpilogueKV<
    Element, float, typename Mainloop::TileShapePV>;
using Kernel = cutlass::fmha::kernel::FmhaKernelTmaWarpSpecialized<
    Mainloop, Epilogue,
    cutlass::fmha::kernel::TileSchedulerBwdAdapter<
        cutlass::fmha::kernel::IndividualTileScheduler>>;

auto* _anchor = &cutlass::device_kernel<Kernel>;


// ===== COMPILED SASS (sm_90a) =====

	.target	sm_90a

	.elftype	@"ET_EXEC"


//--------------------- .note.nv.tkinfo           --------------------------
	.section	.note.nv.tkinfo,"",@"SHT_NOTE"
	.sectionflags	@"SHF_NOTE_NV_TKINFO"
	.tkinfo
        /*0018*/ 	.word	0x00000002
        /*0030*/ 	.string	""
        /*0030*/ 	.string	"ptxas"
        /*0030*/ 	.string	"Cuda compilation tools, release 13.0, V13.0.88"
        /*0030*/ 	.string	"Build cuda_13.0.r13.0/compiler.36424714_0"
        /*0030*/ 	.string	"-arch sm_90a -m 64 "



//--------------------- .note.nv.cuinfo           --------------------------
	.section	.note.nv.cuinfo,"",@"SHT_NOTE"
	.sectionflags	@"SHF_NOTE_NV_CUINFO"
        /*0018*/ 	.short	0x0002
        /*001a*/ 	.short	0x005a
        /*001c*/ 	.short	0x0082
	.zero		2


//--------------------- .nv.info                  --------------------------
	.section	.nv.info,"",@"SHT_CUDA_INFO"
	.align	4


	//----- nvinfo : EIATTR_REGCOUNT
	.align		4
        /*0000*/ 	.byte	0x04, 0x2f
        /*0002*/ 	.short	(.L_16 - .L_15)
	.align		4
.L_15:
        /*0004*/ 	.word	index@(_ZN7cutlass13device_kernelINS_4fmha6kernel28FmhaKernelTmaWarpSpecializedINS1_10collective33FmhaBwdMainloopTmaWarpSpecializedINS_6half_tEfN4cute5tupleIJNS7_1CILi64EEENS9_ILi128EEENS9_ILi96EEEEEENS4_16FusionBwdAdapterINS4_12CausalFusionEEEJEEENS4_17FmhaBwdEpilogueKVIS6_fNS8_IJSA_SC_SA_EEEEENS2_23TileSchedulerBwdAdapterINS2_23IndividualTileSchedulerEEEJEEEEEvNT_6ParamsE)
        /*0008*/ 	.word	0x000000a8


	//----- nvinfo : EIATTR_FRAME_SIZE
	.align		4
.L_16:
        /*000c*/ 	.byte	0x04, 0x11
        /*000e*/ 	.short	(.L_18 - .L_17)
	.align		4
.L_17:
        /*0010*/ 	.word	index@(_ZN7cutlass13device_kernelINS_4fmha6kernel28FmhaKernelTmaWarpSpecializedINS1_10collective33FmhaBwdMainloopTmaWarpSpecializedINS_6half_tEfN4cute5tupleIJNS7_1CILi64EEENS9_ILi128EEENS9_ILi96EEEEEENS4_16FusionBwdAdapterINS4_12CausalFusionEEEJEEENS4_17FmhaBwdEpilogueKVIS6_fNS8_IJSA_SC_SA_EEEEENS2_23TileSchedulerBwdAdapterINS2_23IndividualTileSchedulerEEEJEEEEEvNT_6ParamsE)
        /*0014*/ 	.word	0x00000080


	//----- nvinfo : EIATTR_MIN_STACK_SIZE
	.align		4
.L_18:
        /*0018*/ 	.byte	0x04, 0x12
        /*001a*/ 	.short	(.L_20 - .L_19)
	.align		4
.L_19:
        /*001c*/ 	.word	index@(_ZN7cutlass13device_kernelINS_4fmha6kernel28FmhaKernelTmaWarpSpecializedINS1_10collective33FmhaBwdMainloopTmaWarpSpecializedINS_6half_tEfN4cute5tupleIJNS7_1CILi64EEENS9_ILi128EEENS9_ILi96EEEEEENS4_16FusionBwdAdapterINS4_12CausalFusionEEEJEEENS4_17FmhaBwdEpilogueKVIS6_fNS8_IJSA_SC_SA_EEEEENS2_23TileSchedulerBwdAdapterINS2_23IndividualTileSchedulerEEEJEEEEEvNT_6ParamsE)
        /*0020*/ 	.word	0x00000080
.L_20:


//--------------------- .nv.compat                --------------------------
	.section	.nv.compat,"",@"SHT_CUDA_COMPAT_INFO"
	.align	4
        /*0000*/ 	.byte	0x02, 0x09, 0x01, 0x00, 0x02, 0x02, 0x04, 0x00, 0x02, 0x05, 0x05, 0x00, 0x03, 0x07, 0x01, 0x01
        /*0010*/ 	.byte	0x02, 0x03, 0x01, 0x00, 0x02, 0x06, 0x01, 0x00, 0x04, 0x0b, 0x08, 0x00, 0x00, 0x00, 0x00, 0x00
        /*0020*/ 	.byte	0x00, 0x00, 0x00, 0x00


//--------------------- .nv.info._ZN7cutlass13device_kernelINS_4fmha6kernel28FmhaKernelTmaWarpSpecializedINS1_10collective33FmhaBwdMainloopTmaWarpSpecializedINS_6half_tEfN4cute5tupleIJNS7_1CILi64EEENS9_ILi128EEENS9_ILi96EEEEEENS4_16FusionBwdAdapterINS4_12CausalFusionEEEJEEENS4_17FmhaBwdEpilogueKVIS6_fNS8_IJSA_SC_SA_EEEEENS2_23TileSchedulerBwdAdapterINS2_23IndividualTileSchedulerEEEJEEEEEvNT_6ParamsE --------------------------
	.section	.nv.info._ZN7cutlass13device_kernelINS_4fmha6kernel28FmhaKernelTmaWarpSpecializedINS1_10collective33FmhaBwdMainloopTmaWarpSpecializedINS_6half_tEfN4cute5tupleIJNS7_1CILi64EEENS9_ILi128EEENS9_ILi96EEEEEENS4_16FusionBwdAdapterINS4_12CausalFusionEEEJEEENS4_17FmhaBwdEpilogueKVIS6_fNS8_IJSA_SC_SA_EEEEENS2_23TileSchedulerBwdAdapterINS2_23IndividualTileSchedulerEEEJEEEEEvNT_6ParamsE,"",@"SHT_CUDA_INFO"
	.sectionflags	@""
	.align	4


	//----- nvinfo : EIATTR_CUDA_API_VERSION
	.align		4
        /*0000*/ 	.byte	0x04, 0x37
        /*0002*/ 	.short	(.L_22 - .L_21)
.L_21:
        /*0004*/ 	.word	0x00000082


	//----- nvinfo : EIATTR_KPARAM_INFO
	.align		4
.L_22:
        /*0008*/ 	.byte	0x04, 0x17
        /*000a*/ 	.short	(.L_24 - .L_23)
.L_23:
        /*000c*/ 	.word	0x00000000
        /*0010*/ 	.short	0x0000
        /*0012*/ 	.short	0x0070
        /*0014*/ 	.byte	0x00, 0xf0, 0x01, 0x3a


	//----- nvinfo : EIATTR_SPARSE_MMA_MASK
	.align		4
.L_24:
        /*0018*/ 	.byte	0x03, 0x50
        /*001a*/ 	.short	0x0000


	//----- nvinfo : EIATTR_MAXREG_COUNT
	.align		4
        /*001c*/ 	.byte	0x03, 0x1b
        /*001e*/ 	.short	0x00a8


	//----- nvinfo : EIATTR_NUM_BARRIERS
	.align		4
        /*0020*/ 	.byte	0x02, 0x4c
        /*0022*/ 	.byte	0x02
	.zero		1


	//----- nvinfo : EIATTR_EXTERNS
	.align		4
        /*0024*/ 	.byte	0x04, 0x0f
        /*0026*/ 	.short	(.L_26 - .L_25)


	//   ....[0]....
	.align		4
.L_25:
        /*0028*/ 	.word	index@(__assertfail)


	//----- nvinfo : EIATTR_MERCURY_ISA_VERSION
	.align		4
.L_26:
        /*002c*/ 	.byte	0x03, 0x5f
        /*002e*/ 	.short	0x0101


	//----- nvinfo : EIATTR_INT_WARP_WIDE_INSTR_OFFSETS
	.align		4
        /*0030*/ 	.byte	0x04, 0x31
        /*0032*/ 	.short	(.L_28 - .L_27)


	//   ....[0]....
.L_27:
        /*0034*/ 	.word	0x000007e0


	//   ....[1]....
        /*0038*/ 	.word	0x000007f0


	//   ....[2]....
        /*003c*/ 	.word	0x00000800


	//   ....[3]....
        /*0040*/ 	.word	0x00000810


	//   ....[4]....
        /*0044*/ 	.word	0x00000820


	//----- nvinfo : EIATTR_COOP_GROUP_MASK_REGIDS
	.align		4
.L_28:
        /*0048*/ 	.byte	0x04, 0x29
        /*004a*/ 	.short	(.L_30 - .L_29)


	//   ....[0]....
.L_29:
        /*004c*/ 	.word	0xffffffff


	//   ....[1]....
        /*0050*/ 	.word	0xffffffff


	//   ....[2]....
        /*0054*/ 	.word	0xffffffff


	//   ....[3]....
        /*0058*/ 	.word	0xffffffff


	//   ....[4]....
        /*005c*/ 	.word	0xffffffff


	//   ....[5]....
        /*0060*/ 	.word	0xffffffff


	//----- nvinfo : EIATTR_COOP_GROUP_INSTR_OFFSETS
	.align		4
.L_30:
        /*0064*/ 	.byte	0x04, 0x28
        /*0066*/ 	.short	(.L_32 - .L_31)


	//   ....[0]....
.L_31:
        /*0068*/ 	.word	0x00000060


	//   ....[1]....
        /*006c*/ 	.word	0x00000090


	//   ....[2]....
        /*0070*/ 	.word	0x00000250


	//   ....[3]....
        /*0074*/ 	.word	0x00000480


	//   ....[4]....
        /*0078*/ 	.word	0x00000620


	//   ....[5]....
        /*007c*/ 	.word	0x00000780


	//----- nvinfo : EIATTR_REG_RECONFIG
	.align		4
.L_32:
        /*0080*/ 	.byte	0x01, 0x54
	.zero		2


	//----- nvinfo : EIATTR_SYSCALL_OFFSETS
	.align		4
        /*0084*/ 	.byte	0x04, 0x46
        /*0086*/ 	.short	(.L_34 - .L_33)


	//   ....[0]....
.L_33:
        /*0088*/ 	.word	0x00005dc0


	//   ....[1]....
        /*008c*/ 	.word	0x00005f10


	//   ....[2]....
        /*0090*/ 	.word	0x000067c0


	//   ....[3]....
        /*0094*/ 	.word	0x000068f0


	//----- nvinfo : EIATTR_MBARRIER_INSTR_OFFSETS
	.align		4
.L_34:
        /*0098*/ 	.byte	0x04, 0x39
        /*009a*/ 	.short	(.L_36 - .L_35)


	//   ....[0]....
.L_35:
        /*009c*/ 	.word	0x000003f0
        /*00a0*/ 	.word	0x000000ff
        /*00a4*/ 	.word	0x00028440
        /*00a8*/ 	.short	0x0100
        /*00aa*/ 	.byte	0x07
	.zero		1


	//   ....[1]....
        /*00ac*/ 	.word	0x00000400
        /*00b0*/ 	.word	0x000000ff
        /*00b4*/ 	.word	0x00028460
        /*00b8*/ 	.short	0x0100
        /*00ba*/ 	.byte	0x07
	.zero		1


	//   ....[2]....
        /*00bc*/ 	.word	0x00000410
        /*00c0*/ 	.word	0x000000ff
        /*00c4*/ 	.word	0x00028448
        /*00c8*/ 	.short	0x0100
        /*00ca*/ 	.byte	0x07
	.zero		1


	//   ....[3]....
        /*00cc*/ 	.word	0x00000420
        /*00d0*/ 	.word	0x000000ff
        /*00d4*/ 	.word	0x00028468
        /*00d8*/ 	.short	0x0100
        /*00da*/ 	.byte	0x07
	.zero		1


	//   ....[4]....
        /*00dc*/ 	.word	0x00000430
        /*00e0*/ 	.word	0x000000ff
        /*00e4*/ 	.word	0x00028450
        /*00e8*/ 	.short	0x0100
        /*00ea*/ 	.byte	0x07
	.zero		1


	//   ....[5]....
        /*00ec*/ 	.word	0x00000440
        /*00f0*/ 	.word	0x000000ff
        /*00f4*/ 	.word	0x00028470
        /*00f8*/ 	.short	0x0100
        /*00fa*/ 	.byte	0x07
	.zero		1


	//   ....[6]....
        /*00fc*/ 	.word	0x00000450
        /*0100*/ 	.word	0x000000ff
        /*0104*/ 	.word	0x00028458
        /*0108*/ 	.short	0x0100
        /*010a*/ 	.byte	0x07
	.zero		1


	//   ....[7]....
        /*010c*/ 	.word	0x00000460
        /*0110*/ 	.word	0x000000ff
        /*0114*/ 	.word	0x00028478
        /*0118*/ 	.short	0x0100
        /*011a*/ 	.byte	0x07
	.zero		1


	//   ....[8]....
        /*011c*/ 	.word	0x00000590
        /*0120*/ 	.word	0x000000ff
        /*0124*/ 	.word	0x00028400
        /*0128*/ 	.short	0x0100
        /*012a*/ 	.byte	0x07
	.zero		1


	//   ....[9]....
        /*012c*/ 	.word	0x000005a0
        /*0130*/ 	.word	0x000000ff
        /*0134*/ 	.word	0x00028420
        /*0138*/ 	.short	0x0100
        /*013a*/ 	.byte	0x07
	.zero		1


	//   ....[10]....
        /*013c*/ 	.word	0x000005b0
        /*0140*/ 	.word	0x000000ff
        /*0144*/ 	.word	0x00028408
        /*0148*/ 	.short	0x0100
        /*014a*/ 	.byte	0x07
	.zero		1


	//   ....[11]....
        /*014c*/ 	.word	0x000005c0
        /*0150*/ 	.word	0x000000ff
        /*0154*/ 	.word	0x00028428
        /*0158*/ 	.short	0x0100
        /*015a*/ 	.byte	0x07
	.zero		1


	//   ....[12]....
        /*015c*/ 	.word	0x000005d0
        /*0160*/ 	.word	0x000000ff
        /*0164*/ 	.word	0x00028410
        /*0168*/ 	.short	0x0100
        /*016a*/ 	.byte	0x07
	.zero		1


	//   ....[13]....
        /*016c*/ 	.word	0x000005e0
        /*0170*/ 	.word	0x000000ff
        /*0174*/ 	.word	0x00028430
        /*0178*/ 	.short	0x0100
        /*017a*/ 	.byte	0x07
	.zero		1


	//   ....[14]....
        /*017c*/ 	.word	0x000005f0
        /*0180*/ 	.word	0x000000ff
        /*0184*/ 	.word	0x00028418
        /*0188*/ 	.short	0x0100
        /*018a*/ 	.byte	0x07
	.zero		1


	//   ....[15]....
        /*018c*/ 	.word	0x00000600
        /*0190*/ 	.word	0x000000ff
        /*0194*/ 	.word	0x00028438
        /*0198*/ 	.short	0x0100
        /*019a*/ 	.byte	0x07
	.zero		1


	//   ....[16]....
        /*019c*/ 	.word	0x00000730
        /*01a0*/ 	.word	0x000000ff
        /*01a4*/ 	.word	0x00028480
        /*01a8*/ 	.short	0x0100
        /*01aa*/ 	.byte	0x07
	.zero		1


	//   ....[17]....
        /*01ac*/ 	.word	0x00000740
        /*01b0*/ 	.word	0x000000ff
        /*01b4*/ 	.word	0x00028490
        /*01b8*/ 	.short	0x0100
        /*01ba*/ 	.byte	0x07
	.zero		1


	//   ....[18]....
        /*01bc*/ 	.word	0x00000750
        /*01c0*/ 	.word	0x000000ff
        /*01c4*/ 	.word	0x00028488
        /*01c8*/ 	.short	0x0100
        /*01ca*/ 	.byte	0x07
	.zero		1


	//   ....[19]....
        /*01cc*/ 	.word	0x00000760
        /*01d0*/ 	.word	0x000000ff
        /*01d4*/ 	.word	0x00028498
        /*01d8*/ 	.short	0x0100
        /*01da*/ 	.byte	0x07
	.zero		1


	//   ....[20]....
        /*01dc*/ 	.word	0x000008c0
        /*01e0*/ 	.word	0x000000ff
        /*01e4*/ 	.word	0x000284a0
        /*01e8*/ 	.short	0x0100
        /*01ea*/ 	.byte	0x07
	.zero		1


	//   ....[21]....
        /*01ec*/ 	.word	0x000008d0
        /*01f0*/ 	.word	0x000000ff
        /*01f4*/ 	.word	0x000284a8
        /*01f8*/ 	.short	0x0100
        /*01fa*/ 	.byte	0x07
	.zero		1


	//   ....[22]....
        /*01fc*/ 	.word	0x000008e0
        /*0200*/ 	.word	0x000000ff
        /*0204*/ 	.word	0x000284b0
        /*0208*/ 	.short	0x0100
        /*020a*/ 	.byte	0x07
	.zero		1


	//   ....[23]....
        /*020c*/ 	.word	0x000008f0
        /*0210*/ 	.word	0x000000ff
        /*0214*/ 	.word	0x000284b8
        /*0218*/ 	.short	0x0100
        /*021a*/ 	.byte	0x07
	.zero		1


	//   ....[24]....
        /*021c*/ 	.word	0x000009f0
        /*0220*/ 	.word	0x000000ff
        /*0224*/ 	.word	0x000284d0
        /*0228*/ 	.short	0x0100
        /*022a*/ 	.byte	0x07
	.zero		1


	//   ....[25]....
        /*022c*/ 	.word	0x00000a00
        /*0230*/ 	.word	0x000000ff
        /*0234*/ 	.word	0x000284e8
        /*0238*/ 	.short	0x0100
        /*023a*/ 	.byte	0x07
	.zero		1


	//   ....[26]....
        /*023c*/ 	.word	0x00000a10
        /*0240*/ 	.word	0x000000ff
        /*0244*/ 	.word	0x000284d8
        /*0248*/ 	.short	0x0100
        /*024a*/ 	.byte	0x07
	.zero		1


	//   ....[27]....
        /*024c*/ 	.word	0x00000a20
        /*0250*/ 	.word	0x000000ff
        /*0254*/ 	.word	0x000284f0
        /*0258*/ 	.short	0x0100
        /*025a*/ 	.byte	0x07
	.zero		1


	//   ....[28]....
        /*025c*/ 	.word	0x00000a30
        /*0260*/ 	.word	0x000000ff
        /*0264*/ 	.word	0x000284e0
        /*0268*/ 	.short	0x0100
        /*026a*/ 	.byte	0x07
	.zero		1


	//   ....[29]....
        /*026c*/ 	.word	0x00000a40
        /*0270*/ 	.word	0x000000ff
        /*0274*/ 	.word	0x000284f8
        /*0278*/ 	.short	0x0100
        /*027a*/ 	.byte	0x07
	.zero		1


	//   ....[30]....
        /*027c*/ 	.word	0x00000e30
        /*0280*/ 	.word	0x000000ff
        /*0284*/ 	.word	0x00028440
        /*0288*/ 	.short	0x010a
        /*028a*/ 	.byte	0x09
	.zero		1


	//   ....[31]....
        /*028c*/ 	.word	0x00000e70
        /*0290*/ 	.word	0x000000ff
        /*0294*/ 	.word	0x00028448
        /*0298*/ 	.short	0x010a
        /*029a*/ 	.byte	0x09
	.zero		1


	//   ....[32]....
        /*029c*/ 	.word	0x000015c0
        /*02a0*/ 	.word	0x000000ff
        /*02a4*/ 	.word	0x00028400
        /*02a8*/ 	.short	0x010a
        /*02aa*/ 	.byte	0x0e
	.zero		1


	//   ....[33]....
        /*02ac*/ 	.word	0x000019b0
        /*02b0*/ 	.word	0x000000ff
        /*02b4*/ 	.word	0x00028400
        /*02b8*/ 	.short	0x010a
        /*02ba*/ 	.byte	0x10
	.zero		1


	//   ....[34]....
        /*02bc*/ 	.word	0x000024d0
        /*02c0*/ 	.word	0x000000ff
        /*02c4*/ 	.word	0x00000000
        /*02c8*/ 	.short	0x010a
        /*02ca*/ 	.byte	0x0f
	.zero		1


	//   ....[35]....
        /*02cc*/ 	.word	0x000027c0
        /*02d0*/ 	.word	0x000000ff
        /*02d4*/ 	.word	0x00000000
        /*02d8*/ 	.short	0x0101
        /*02da*/ 	.byte	0x10
	.zero		1


	//   ....[36]....
        /*02dc*/ 	.word	0x00003ef0
        /*02e0*/ 	.word	0x000000ff
        /*02e4*/ 	.word	0x000284a0
        /*02e8*/ 	.short	0x010a
        /*02ea*/ 	.byte	0x0e
	.zero		1


	//   ....[37]....
        /*02ec*/ 	.word	0x000040e0
        /*02f0*/ 	.word	0x000000ff
        /*02f4*/ 	.word	0x000284a0
        /*02f8*/ 	.short	0x0101
        /*02fa*/ 	.byte	0x0e
	.zero		1


	//   ....[38]....
        /*02fc*/ 	.word	0x000043d0
        /*0300*/ 	.word	0x000000ff
        /*0304*/ 	.word	0x00028490
        /*0308*/ 	.short	0x010a
        /*030a*/ 	.byte	0x0e
	.zero		1


	//   ....[39]....
        /*030c*/ 	.word	0x00004410
        /*0310*/ 	.word	0x000000ff
        /*0314*/ 	.word	0x00028480
        /*0318*/ 	.short	0x0101
        /*031a*/ 	.byte	0x0e
	.zero		1


	//   ....[40]....
        /*031c*/ 	.word	0x00004470
        /*0320*/ 	.word	0x000000ff
        /*0324*/ 	.word	0x00000000
        /*0328*/ 	.short	0x010a
        /*032a*/ 	.byte	0x0e
	.zero		1


	//   ....[41]....
        /*032c*/ 	.word	0x00004ad0
        /*0330*/ 	.word	0x000000ff
        /*0334*/ 	.word	0x00000000
        /*0338*/ 	.short	0x0101
        /*033a*/ 	.byte	0x1c
	.zero		1


	//   ....[42]....
        /*033c*/ 	.word	0x00004b30
        /*0340*/ 	.word	0x000000ff
        /*0344*/ 	.word	0x00028490
        /*0348*/ 	.short	0x010a
        /*034a*/ 	.byte	0x12
	.zero		1


	//   ....[43]....
        /*034c*/ 	.word	0x000056e0
        /*0350*/ 	.word	0x000000ff
        /*0354*/ 	.word	0x00028480
        /*0358*/ 	.short	0x0101
        /*035a*/ 	.byte	0x12
	.zero		1


	//   ....[44]....
        /*035c*/ 	.word	0x00005810
        /*0360*/ 	.word	0x000000ff
        /*0364*/ 	.word	0x00000000
        /*0368*/ 	.short	0x0101
        /*036a*/ 	.byte	0x06
	.zero		1


	//   ....[45]....
        /*036c*/ 	.word	0x000058c0
        /*0370*/ 	.word	0x000000ff
        /*0374*/ 	.word	0x00000000
        /*0378*/ 	.short	0x0101
        /*037a*/ 	.byte	0x06
	.zero		1


	//   ....[46]....
        /*037c*/ 	.word	0x00005a40
        /*0380*/ 	.word	0x000000ff
        /*0384*/ 	.word	0x00000000
        /*0388*/ 	.short	0x0101
        /*038a*/ 	.byte	0x07
	.zero		1


	//   ....[47]....
        /*038c*/ 	.word	0x00005ab0
        /*0390*/ 	.word	0x000000ff
        /*0394*/ 	.word	0x00000000
        /*0398*/ 	.short	0x0101
        /*039a*/ 	.byte	0x09
	.zero		1


	//   ....[48]....
        /*039c*/ 	.word	0x00005b60
        /*03a0*/ 	.word	0x000000ff
        /*03a4*/ 	.word	0x00028490
        /*03a8*/ 	.short	0x010a
        /*03aa*/ 	.byte	0x04
	.zero		1


	//   ....[49]....
        /*03ac*/ 	.word	0x00005c20
        /*03b0*/ 	.word	0x000000ff
        /*03b4*/ 	.word	0x00028490
        /*03b8*/ 	.short	0x010a
        /*03ba*/ 	.byte	0x06
	.zero		1


	//   ....[50]....
        /*03bc*/ 	.word	0x00005ca0
        /*03c0*/ 	.word	0x000000ff
        /*03c4*/ 	.word	0x000284a0
        /*03c8*/ 	.short	0x010a
        /*03ca*/ 	.byte	0x04
	.zero		1


	//   ....[51]....
        /*03cc*/ 	.word	0x00006fe0
        /*03d0*/ 	.word	0x000000ff
        /*03d4*/ 	.word	0x000284a0
        /*03d8*/ 	.short	0x0101
        /*03da*/ 	.byte	0x25
	.zero		1


	//   ....[52]....
        /*03dc*/ 	.word	0x000072c0
        /*03e0*/ 	.word	0x000000ff
        /*03e4*/ 	.word	0x00028480
        /*03e8*/ 	.short	0x010a
        /*03ea*/ 	.byte	0x08
	.zero		1


	//   ....[53]....
        /*03ec*/ 	.word	0x000073b0
        /*03f0*/ 	.word	0x000000ff
        /*03f4*/ 	.word	0x00000000
        /*03f8*/ 	.short	0x0101
        /*03fa*/ 	.byte	0x08
	.zero		1


	//   ....[54]....
        /*03fc*/ 	.word	0x00008360
        /*0400*/ 	.word	0x000000ff
        /*0404*/ 	.word	0x00000000
        /*0408*/ 	.short	0x0101
        /*040a*/ 	.byte	0x0f
	.zero		1


	//   ....[55]....
        /*040c*/ 	.word	0x00008550
        /*0410*/ 	.word	0x00000005
        /*0414*/ 	.word	0x00028460
        /*0418*/ 	.short	0x010a
        /*041a*/ 	.byte	0x3f
	.zero		1


	//   ....[56]....
        /*041c*/ 	.word	0x00008850
        /*0420*/ 	.word	0x00000007
        /*0424*/ 	.word	0x00028420
        /*0428*/ 	.short	0x010a
        /*042a*/ 	.byte	0x3f
	.zero		1


	//   ....[57]....
        /*042c*/ 	.word	0x00008ce0
        /*0430*/ 	.word	0x00000006
        /*0434*/ 	.word	0x00028460
        /*0438*/ 	.short	0x010a
        /*043a*/ 	.byte	0x3f
	.zero		1


	//   ....[58]....
        /*043c*/ 	.word	0x00009030
        /*0440*/ 	.word	0x00000007
        /*0444*/ 	.word	0x00028460
        /*0448*/ 	.short	0x010a
        /*044a*/ 	.byte	0x3f
	.zero		1


	//   ....[59]....
        /*044c*/ 	.word	0x000093d0
        /*0450*/ 	.word	0x00000007
        /*0454*/ 	.word	0x00028420
        /*0458*/ 	.short	0x010a
        /*045a*/ 	.byte	0x3f
	.zero		1


	//   ....[60]....
        /*045c*/ 	.word	0x000098a0
        /*0460*/ 	.word	0x00000007
        /*0464*/ 	.word	0x00028460
        /*0468*/ 	.short	0x010a
        /*046a*/ 	.byte	0x3f
	.zero		1


	//   ....[61]....
        /*046c*/ 	.word	0x00009d70
        /*0470*/ 	.word	0x00000008
        /*0474*/ 	.word	0x00028420
        /*0478*/ 	.short	0x010a
        /*047a*/ 	.byte	0x3f
	.zero		1


	//   ....[62]....
        /*047c*/ 	.word	0x0000a240
        /*0480*/ 	.word	0x00000008
        /*0484*/ 	.word	0x00028420
        /*0488*/ 	.short	0x010a
        /*048a*/ 	.byte	0x3f
	.zero		1


	//   ....[63]....
        /*048c*/ 	.word	0x0000a700
        /*0490*/ 	.word	0x00000003
        /*0494*/ 	.word	0x00028440
        /*0498*/ 	.short	0x010a
        /*049a*/ 	.byte	0x3f
	.zero		1


	//   ....[64]....
        /*049c*/ 	.word	0x0000a760
        /*04a0*/ 	.word	0x00000005
        /*04a4*/ 	.word	0x00028448
        /*04a8*/ 	.short	0x010a
        /*04aa*/ 	.byte	0x3f
	.zero		1


	//   ....[65]....
        /*04ac*/ 	.word	0x0000a7c0
        /*04b0*/ 	.word	0x00000005
        /*04b4*/ 	.word	0x00028400
        /*04b8*/ 	.short	0x010a
        /*04ba*/ 	.byte	0x3f
	.zero		1


	//   ....[66]....
        /*04bc*/ 	.word	0x0000a820
        /*04c0*/ 	.word	0x00000005
        /*04c4*/ 	.word	0x00028400
        /*04c8*/ 	.short	0x010a
        /*04ca*/ 	.byte	0x3f
	.zero		1


	//   ....[67]....
        /*04cc*/ 	.word	0x0000a880
        /*04d0*/ 	.word	0x00000005
        /*04d4*/ 	.word	0x00000000
        /*04d8*/ 	.short	0x010a
        /*04da*/ 	.byte	0x3f
	.zero		1


	//   ....[68]....
        /*04dc*/ 	.word	0x0000a8e0
        /*04e0*/ 	.word	0x00000015
        /*04e4*/ 	.word	0x000284a0
        /*04e8*/ 	.short	0x010a
        /*04ea*/ 	.byte	0x3f
	.zero		1


	//   ....[69]....
        /*04ec*/ 	.word	0x0000a940
        /*04f0*/ 	.word	0x00000005
        /*04f4*/ 	.word	0x00028490
        /*04f8*/ 	.short	0x010a
        /*04fa*/ 	.byte	0x3f
	.zero		1


	//   ....[70]....
        /*04fc*/ 	.word	0x0000a9a0
        /*0500*/ 	.word	0x00000005
        /*0504*/ 	.word	0x00000000
        /*0508*/ 	.short	0x010a
        /*050a*/ 	.byte	0x3f
	.zero		1


	//   ....[71]....
        /*050c*/ 	.word	0x0000aa00
        /*0510*/ 	.word	0x00000005
        /*0514*/ 	.word	0x00028490
        /*0518*/ 	.short	0x010a
        /*051a*/ 	.byte	0x3f
	.zero		1


	//   ....[72]....
        /*051c*/ 	.word	0x0000aa60
        /*0520*/ 	.word	0x00000003
        /*0524*/ 	.word	0x00028490
        /*0528*/ 	.short	0x010a
        /*052a*/ 	.byte	0x3f
	.zero		1


	//   ....[73]....
        /*052c*/ 	.word	0x0000aac0
        /*0530*/ 	.word	0x00000003
        /*0534*/ 	.word	0x00028490
        /*0538*/ 	.short	0x010a
        /*053a*/ 	.byte	0x3f
	.zero		1


	//   ....[74]....
        /*053c*/ 	.word	0x0000ab20
        /*0540*/ 	.word	0x00000003
        /*0544*/ 	.word	0x000284a0
        /*0548*/ 	.short	0x010a
        /*054a*/ 	.byte	0x3f
	.zero		1


	//   ....[75]....
        /*054c*/ 	.word	0x0000ab80
        /*0550*/ 	.word	0x00000002
        /*0554*/ 	.word	0x00028480
        /*0558*/ 	.short	0x010a
        /*055a*/ 	.byte	0x3f
	.zero		1


	//   ....[76]....
        /*055c*/ 	.word	0x0000abd0
        /*0560*/ 	.word	0x00000005
        /*0564*/ 	.word	0x00028460
        /*0568*/ 	.short	0x010a
        /*056a*/ 	.byte	0x3f
	.zero		1


	//   ....[77]....
        /*056c*/ 	.word	0x0000ac20
        /*0570*/ 	.word	0x00000007
        /*0574*/ 	.word	0x00028420
        /*0578*/ 	.short	0x010a
        /*057a*/ 	.byte	0x3f
	.zero		1


	//   ....[78]....
        /*057c*/ 	.word	0x0000ac70
        /*0580*/ 	.word	0x00000006
        /*0584*/ 	.word	0x00028460
        /*0588*/ 	.short	0x010a
        /*058a*/ 	.byte	0x3f
	.zero		1


	//   ....[79]....
        /*058c*/ 	.word	0x0000acc0
        /*0590*/ 	.word	0x00000007
        /*0594*/ 	.word	0x00028460
        /*0598*/ 	.short	0x010a
        /*059a*/ 	.byte	0x3f
	.zero		1


	//   ....[80]....
        /*059c*/ 	.word	0x0000ad10
        /*05a0*/ 	.word	0x00000007
        /*05a4*/ 	.word	0x00028420
        /*05a8*/ 	.short	0x010a
        /*05aa*/ 	.byte	0x3f
	.zero		1


	//   ....[81]....
        /*05ac*/ 	.word	0x0000ad60
        /*05b0*/ 	.word	0x00000007
        /*05b4*/ 	.word	0x00028460
        /*05b8*/ 	.short	0x010a
        /*05ba*/ 	.byte	0x3f
	.zero		1


	//   ....[82]....
        /*05bc*/ 	.word	0x0000adb0
        /*05c0*/ 	.word	0x00000008
        /*05c4*/ 	.word	0x00028420
        /*05c8*/ 	.short	0x010a
        /*05ca*/ 	.byte	0x3f
	.zero		1


	//   ....[83]....
        /*05cc*/ 	.word	0x0000ae00
        /*05d0*/ 	.word	0x00000008
        /*05d4*/ 	.word	0x00028420
        /*05d8*/ 	.short	0x010a
        /*05da*/ 	.byte	0x3f
	.zero		1


	//----- nvinfo : EIATTR_NUM_MBARRIERS
	.align		4
.L_36:
        /*05dc*/ 	.byte	0x03, 0x38
        /*05de*/ 	.short	0x001e


	//----- nvinfo : EIATTR_EXIT_INSTR_OFFSETS
	.align		4
        /*05e0*/ 	.byte	0x04, 0x1c
        /*05e2*/ 	.short	(.L_38 - .L_37)


	//   ....[0]....
.L_37:
        /*05e4*/ 	.word	0x00000ae0


	//   ....[1]....
        /*05e8*/ 	.word	0x00006ff0


	//   ....[2]....
        /*05ec*/ 	.word	0x00007050


	//   ....[3]....
        /*05f0*/ 	.word	0x00008370


	//   ....[4]....
        /*05f4*/ 	.word	0x00009b70


	//   ....[5]....
        /*05f8*/ 	.word	0x0000a6e0


	//----- nvinfo : EIATTR_MAX_THREADS
	.align		4
.L_38:
        /*05fc*/ 	.byte	0x04, 0x05
        /*05fe*/ 	.short	(.L_40 - .L_39)
.L_39:
        /*0600*/ 	.word	0x00000180
        /*0604*/ 	.word	0x00000001
        /*0608*/ 	.word	0x00000001


	//----- nvinfo : EIATTR_CRS_STACK_SIZE
	.align		4
.L_40:
        /*060c*/ 	.byte	0x04, 0x1e
        /*060e*/ 	.short	(.L_42 - .L_41)
.L_41:
        /*0610*/ 	.word	0x00000000


	//----- nvinfo : EIATTR_CBANK_PARAM_SIZE
	.align		4
.L_42:
        /*0614*/ 	.byte	0x03, 0x19
        /*0616*/ 	.short	0x0ef0


	//----- nvinfo : EIATTR_PARAM_CBANK
	.align		4
        /*0618*/ 	.byte	0x04, 0x0a
        /*061a*/ 	.short	(.L_44 - .L_43)
	.align		4
.L_43:
        /*061c*/ 	.word	index@(.nv.constant0._ZN7cutlass13device_kernelINS_4fmha6kernel28FmhaKernelTmaWarpSpecializedINS1_10collective33FmhaBwdMainloopTmaWarpSpecializedINS_6half_tEfN4cute5tupleIJNS7_1CILi64EEENS9_ILi128EEENS9_ILi96EEEEEENS4_16FusionBwdAdapterINS4_12CausalFusionEEEJEEENS4_17FmhaBwdEpilogueKVIS6_fNS8_IJSA_SC_SA_EEEEENS2_23TileSchedulerBwdAdapterINS2_23IndividualTileSchedulerEEEJEEEEEvNT_6ParamsE)
        /*0620*/ 	.short	0x0210
        /*0622*/ 	.short	0x0ef0


	//----- nvinfo : EIATTR_SW_WAR
	.align		4
.L_44:
        /*0624*/ 	.byte	0x04, 0x36
        /*0626*/ 	.short	(.L_46 - .L_45)
.L_45:
        /*0628*/ 	.word	0x00000008
.L_46:


//--------------------- .nv.callgraph             --------------------------
	.section	.nv.callgraph,"",@"SHT_CUDA_CALLGRAPH"
	.align	4
	.sectionentsize	8
	.align		4
        /*0000*/ 	.word	0x00000000
	.align		4
        /*0004*/ 	.word	0xffffffff
	.align		4
        /*0008*/ 	.word	index@(_ZN7cutlass13device_kernelINS_4fmha6kernel28FmhaKernelTmaWarpSpecializedINS1_10collective33FmhaBwdMainloopTmaWarpSpecializedINS_6half_tEfN4cute5tupleIJNS7_1CILi64EEENS9_ILi128EEENS9_ILi96EEEEEENS4_16FusionBwdAdapterINS4_12CausalFusionEEEJEEENS4_17FmhaBwdEpilogueKVIS6_fNS8_IJSA_SC_SA_EEEEENS2_23TileSchedulerBwdAdapterINS2_23IndividualTileSchedulerEEEJEEEEEvNT_6ParamsE)
	.align		4
        /*000c*/ 	.word	index@(__assertfail)
	.align		4
        /*0010*/ 	.word	0x00000000
	.align		4
        /*0014*/ 	.word	0xfffffffe
	.align		4
        /*0018*/ 	.word	0x00000000
	.align		4
        /*001c*/ 	.word	0xfffffffd
	.align		4
        /*0020*/ 	.word	0x00000000
	.align		4
        /*0024*/ 	.word	0xfffffffc


//--------------------- .nv.constant4             --------------------------
	.section	.nv.constant4,"a",@progbits
	.align	8
	.align		8
.nv.constant4:
        /*0000*/ 	.dword	__assertfail
	.align		8
        /*0008*/ 	.dword	__unnamed_1
	.align		8
        /*0010*/ 	.dword	__unnamed_2
	.align		8
        /*0018*/ 	.dword	_ZN39_INTERNAL_009abb8d_4_k_cu_a1037f46_37794cuda3std3__45__cpo5beginE
	.align		8
        /*0020*/ 	.dword	_ZN39_INTERNAL_009abb8d_4_k_cu_a1037f46_37794cuda3std3__45__cpo3endE
	.align		8
        /*0028*/ 	.dword	_ZN39_INTERNAL_009abb8d_4_k_cu_a1037f46_37794cuda3std3__45__cpo6cbeginE
	.align		8
        /*0030*/ 	.dword	_ZN39_INTERNAL_009abb8d_4_k_cu_a1037f46_37794cuda3std3__45__cpo4cendE
	.align		8
        /*0038*/ 	.dword	_ZN39_INTERNAL_009abb8d_4_k_cu_a1037f46_37794cuda3std3__441_GLOBAL__N__009abb8d_4_k_cu_a1037f46_37796ignoreE
	.align		8
        /*0040*/ 	.dword	_ZN39_INTERNAL_009abb8d_4_k_cu_a1037f46_37794cuda3std3__419piecewise_constructE
	.align		8
        /*0048*/ 	.dword	_ZN39_INTERNAL_009abb8d_4_k_cu_a1037f46_37794cuda3std3__48in_placeE
	.align		8
        /*0050*/ 	.dword	_ZN39_INTERNAL_009abb8d_4_k_cu_a1037f46_37794cuda3std6ranges3__45__cpo4swapE
	.align		8
        /*0058*/ 	.dword	_ZN39_INTERNAL_009abb8d_4_k_cu_a1037f46_37794cuda3std6ranges3__45__cpo9iter_moveE
	.align		8
        /*0060*/ 	.dword	_ZN39_INTERNAL_009abb8d_4_k_cu_a1037f46_37794cute7productE
	.align		8
        /*0068*/ 	.dword	_ZN39_INTERNAL_009abb8d_4_k_cu_a1037f46_37794cute1_E
	.align		8
        /*0070*/ 	.dword	$str$24
	.align		8
        /*0078*/ 	.dword	$str$25


//--------------------- .text._ZN7cutlass13device_kernelINS_4fmha6kernel28FmhaKernelTmaWarpSpecializedINS1_10collective33FmhaBwdMainloopTmaWarpSpecializedINS_6half_tEfN4cute5tupleIJNS7_1CILi64EEENS9_ILi128EEENS9_ILi96EEEEEENS4_16FusionBwdAdapterINS4_12CausalFusionEEEJEEENS4_17FmhaBwdEpilogueKVIS6_fNS8_IJSA_SC_SA_EEEEENS2_23TileSchedulerBwdAdapterINS2_23IndividualTileSchedulerEEEJEEEEEvNT_6ParamsE --------------------------
	.section	.text._ZN7cutlass13device_kernelINS_4fmha6kernel28FmhaKernelTmaWarpSpecializedINS1_10collective33FmhaBwdMainloopTmaWarpSpecializedINS_6half_tEfN4cute5tupleIJNS7_1CILi64EEENS9_ILi128EEENS9_ILi96EEEEEENS4_16FusionBwdAdapterINS4_12CausalFusionEEEJEEENS4_17FmhaBwdEpilogueKVIS6_fNS8_IJSA_SC_SA_EEEEENS2_23TileSchedulerBwdAdapterINS2_23IndividualTileSchedulerEEEJEEEEEvNT_6ParamsE,"ax",@progbits
	.align	128
.text._ZN7cutlass13device_kernelINS_4fmha6kernel28FmhaKernelTmaWarpSpecializedINS1_10collective33FmhaBwdMainloopTmaWarpSpecializedINS_6half_tEfN4cute5tupleIJNS7_1CILi64EEENS9_ILi128EEENS9_ILi96EEEEEENS4_16FusionBwdAdapterINS4_12CausalFusionEEEJEEENS4_17FmhaBwdEpilogueKVIS6_fNS8_IJSA_SC_SA_EEEEENS2_23TileSchedulerBwdAdapterINS2_23IndividualTileSchedulerEEEJEEEEEvNT_6ParamsE:
        .type           _ZN7cutlass13device_kernelINS_4fmha6kernel28FmhaKernelTmaWarpSpecializedINS1_10collective33FmhaBwdMainloopTmaWarpSpecializedINS_6half_tEfN4cute5tupleIJNS7_1CILi64EEENS9_ILi128EEENS9_ILi96EEEEEENS4_16FusionBwdAdapterINS4_12CausalFusionEEEJEEENS4_17FmhaBwdEpilogueKVIS6_fNS8_IJSA_SC_SA_EEEEENS2_23TileSchedulerBwdAdapterINS2_23IndividualTileSchedulerEEEJEEEEEvNT_6ParamsE,@function
        .size           _ZN7cutlass13device_kernelINS_4fmha6kernel28FmhaKernelTmaWarpSpecializedINS1_10collective33FmhaBwdMainloopTmaWarpSpecializedINS_6half_tEfN4cute5tupleIJNS7_1CILi64EEENS9_ILi128EEENS9_ILi96EEEEEENS4_16FusionBwdAdapterINS4_12CausalFusionEEEJEEENS4_17FmhaBwdEpilogueKVIS6_fNS8_IJSA_SC_SA_EEEEENS2_23TileSchedulerBwdAdapterINS2_23IndividualTileSchedulerEEEJEEEEEvNT_6ParamsE,(.L_x_163 - _ZN7cutlass13device_kernelINS_4fmha6kernel28FmhaKernelTmaWarpSpecializedINS1_10collective33FmhaBwdMainloopTmaWarpSpecializedINS_6half_tEfN4cute5tupleIJNS7_1CILi64EEENS9_ILi128EEENS9_ILi96EEEEEENS4_16FusionBwdAdapterINS4_12CausalFusionEEEJEEENS4_17FmhaBwdEpilogueKVIS6_fNS8_IJSA_SC_SA_EEEEENS2_23TileSchedulerBwdAdapterINS2_23IndividualTileSchedulerEEEJEEEEEvNT_6ParamsE)
        .other          _ZN7cutlass13device_kernelINS_4fmha6kernel28FmhaKernelTmaWarpSpecializedINS1_10collective33FmhaBwdMainloopTmaWarpSpecializedINS_6half_tEfN4cute5tupleIJNS7_1CILi64EEENS9_ILi128EEENS9_ILi96EEEEEENS4_16FusionBwdAdapterINS4_12CausalFusionEEEJEEENS4_17FmhaBwdEpilogueKVIS6_fNS8_IJSA_SC_SA_EEEEENS2_23TileSchedulerBwdAdapterINS2_23IndividualTileSchedulerEEEJEEEEEvNT_6ParamsE,@"STO_CUDA_ENTRY STV_DEFAULT"
_ZN7cutlass13device_kernelINS_4fmha6kernel28FmhaKernelTmaWarpSpecializedINS1_10collective33FmhaBwdMainloopTmaWarpSpecializedINS_6half_tEfN4cute5tupleIJNS7_1CILi64EEENS9_ILi128EEENS9_ILi96EEEEEENS4_16FusionBwdAdapterINS4_12CausalFusionEEEJEEENS4_17FmhaBwdEpilogueKVIS6_fNS8_IJSA_SC_SA_EEEEENS2_23TileSchedulerBwdAdapterINS2_23IndividualTileSchedulerEEEJEEEEEvNT_6ParamsE:
[----:B------:R-:W1:Y:S02]  /*0000*/  LDC R1, c[0x0][0x28] ;  /* 0x00000a00ff017b82 */ /* 0x000e640000000800 */
[----:B-1----:R-:W-:Y:S01]  /*0010*/  VIADD R1, R1, 0xffffff80 ;  /* 0xffffff8001017836 */ /* 0x002fe20000000000 */
[----:B------:R-:W1:Y:S01]  /*0020*/  S2R R0, SR_TID.X ;  /* 0x0000000000007919 */ /* 0x000e620000002100 */
[----:B------:R-:W-:Y:S01]  /*0030*/  ELECT P1, URZ, PT ;  /* 0x00000000003f782f */ /* 0x000fe20003820000 */
[----:B------:R-:W-:Y:S01]  /*0040*/  BSSY B0, `(.L_x_0) ;  /* 0x0000020000007945 */ /* 0x000fe20003800000 */
[----:B-1----:R-:W-:-:S05]  /*0050*/  SHF.R.U32.HI R2, RZ, 0x5, R0 ;  /* 0x00000005ff027819 */ /* 0x002fca0000011600 */
[----:B------:R-:W1:Y:S02]  /*0060*/  SHFL.IDX PT, R3, R2, RZ, 0x1f ;  /* 0x00001fff02037589 */ /* 0x000e6400000e0000 */
[----:B-1----:R-:W-:Y:S02]  /*0070*/  R2UR UR6, R3 ;  /* 0x00000000030672ca */ /* 0x002fe400000e0000 */
[----:B------:R-:W-:-:S06]  /*0080*/  SHF.R.U32.HI R3, RZ, 0x7, R0 ;  /* 0x00000007ff037819 */ /* 0x000fcc0000011600 */
[----:B------:R-:W1:Y:S05]  /*0090*/  SHFL.IDX PT, R3, R3, RZ, 0x1f ;  /* 0x00001fff03037589 */ /* 0x000e6a00000e0000 */
[----:B------:R-:W-:Y:S02]  /*00a0*/  USHF.R.S32.HI UR4, URZ, 0x1f, UR6 ;  /* 0x0000001f3f047899 */ /* 0x000fe40008011406 */
[----:B------:R-:W-:Y:S02]  /*00b0*/  ISETP.NE.OR P0, PT, RZ, UR6, !P1 ;  /* 0x00000006ff007c0c */ /* 0x000fe4000cf05670 */
[----:B------:R-:W-:-:S04]  /*00c0*/  ULEA.HI UR4, UR4, UR6, URZ, 0x2 ;  /* 0x0000000604047291 */ /* 0x000fc8000f8f103f */
[----:B------:R-:W-:-:S04]  /*00d0*/  ULOP3.LUT UR4, UR4, 0xfffffffc, URZ, 0xc0, !UPT ;  /* 0xfffffffc04047892 */ /* 0x000fc8000f8ec03f */
[----:B------:R-:W-:-:S03]  /*00e0*/  UIADD3 UR6, UR6, -UR4, URZ ;  /* 0x8000000406067290 */ /* 0x000fc6000fffe03f */
[----:B------:R-:W-:Y:S09]  /*00f0*/  @P0 BRA `(.L_x_1) ;  /* 0x0000000000500947 */ /* 0x000ff20003800000 */
[----:B------:R-:W-:Y:S02]  /*0100*/  ULDC.64 UR4, c[0x0][0x198] ;  /* 0x0000660000047ab9 */ /* 0x000fe40000000a00 */
[----:B------:R-:W-:Y:S02]  /*0110*/  UIADD3 UR8, UP0, UR4, 0xf0, URZ ;  /* 0x000000f004087890 */ /* 0x000fe4000ff1e03f */
[----:B------:R-:W-:Y:S02]  /*0120*/  UIADD3 UR10, UP1, UR4, 0x1f0, URZ ;  /* 0x000001f0040a7890 */ /* 0x000fe4000ff3e03f */
[----:B------:R-:W-:Y:S02]  /*0130*/  UIADD3 UR12, UP2, UR4, 0x2f0, URZ ;  /* 0x000002f0040c7890 */ /* 0x000fe4000ff5e03f */
[----:B------:R-:W-:Y:S02]  /*0140*/  UIADD3 UR14, UP3, UR4, 0x3f0, URZ ;  /* 0x000003f0040e7890 */ /* 0x000fe4000ff7e03f */
[----:B------:R-:W-:-:S02]  /*0150*/  UIADD3 UR16, UP4, UR4, 0x5f0, URZ ;  /* 0x000005f004107890 */ /* 0x000fc4000ff9e03f */
[----:B------:R-:W-:Y:S02]  /*0160*/  UIADD3.X UR9, URZ, UR5, URZ, UP0, !UPT ;  /* 0x000000053f097290 */ /* 0x000fe400087fe43f */
[----:B------:R-:W-:Y:S02]  /*0170*/  UIADD3 UR4, UP5, UR4, 0x4f0, URZ ;  /* 0x000004f004047890 */ /* 0x000fe4000ffbe03f */
[----:B------:R-:W-:Y:S02]  /*0180*/  UIADD3.X UR11, URZ, UR5, URZ, UP1, !UPT ;  /* 0x000000053f0b7290 */ /* 0x000fe40008ffe43f */
[----:B------:R-:W-:Y:S02]  /*0190*/  UIADD3.X UR13, URZ, UR5, URZ, UP2, !UPT ;  /* 0x000000053f0d7290 */ /* 0x000fe400097fe43f */
[----:B------:R-:W-:Y:S01]  /*01a0*/  UIADD3.X UR15, URZ, UR5, URZ, UP3, !UPT ;  /* 0x000000053f0f7290 */ /* 0x000fe20009ffe43f */
[----:B------:R2:W-:Y:S01]  /*01b0*/  UTMACCTL.PF [UR8] ;  /* 0x00000000080079b9 */ /* 0x0005e20008040000 */
[----:B------:R-:W-:-:S03]  /*01c0*/  UIADD3.X UR17, URZ, UR5, URZ, UP4, !UPT ;  /* 0x000000053f117290 */ /* 0x000fc6000a7fe43f */
[----:B------:R2:W-:Y:S01]  /*01d0*/  UTMACCTL.PF [UR10] ;  /* 0x000000000a0079b9 */ /* 0x0005e20008040000 */
[----:B------:R-:W-:Y:S01]  /*01e0*/  UIADD3.X UR5, URZ, UR5, URZ, UP5, !UPT ;  /* 0x000000053f057290 */ /* 0x000fe2000affe43f */
[----:B------:R2:W-:Y:S02]  /*01f0*/  UTMACCTL.PF [UR12] ;  /* 0x000000000c0079b9 */ /* 0x0005e40008040000 */
[----:B------:R2:W-:Y:S02]  /*0200*/  UTMACCTL.PF [UR14] ;  /* 0x000000000e0079b9 */ /* 0x0005e40008040000 */
[----:B------:R2:W-:Y:S04]  /*0210*/  UTMACCTL.PF [UR16] ;  /* 0x00000000100079b9 */ /* 0x0005e80008040000 */
[----:B------:R2:W-:Y:S02]  /*0220*/  UTMACCTL.PF [UR4] ;  /* 0x00000000040079b9 */ /* 0x0005e40008040000 */
[----:B--2---:R-:W-:Y:S01]  /*0230*/  NOP ;  /* 0x0000000000007918 */ /* 0x004fe20000000000 */
.L_x_1:
[----:B------:R-:W-:Y:S05]  /*0240*/  BSYNC B0 ;  /* 0x0000000000007941 */ /* 0x000fea0003800000 */
.L_x_0:
[----:B------:R-:W2:Y:S01]  /*0250*/  SHFL.IDX PT, R4, R2, RZ, 0x1f ;  /* 0x00001fff02047589 */ /* 0x000ea200000e0000 */
[----:B-1----:R-:W-:Y:S01]  /*0260*/  R2UR UR12, R3 ;  /* 0x00000000030c72ca */ /* 0x002fe200000e0000 */
[----:B------:R-:W-:-:S12]  /*0270*/  UISETP.NE.AND UP0, UPT, UR6, 0x1, UPT ;  /* 0x000000010600788c */ /* 0x000fd8000bf05270 */
[----:B------:R-:W-:Y:S02]  /*0280*/  UIADD3 UR39, UR12, -0x1, URZ ;  /* 0xffffffff0c277890 */ /* 0x000fe4000fffe03f */
[----:B------:R-:W-:Y:S02]  /*0290*/  ULOP3.LUT UP2, URZ, UR12, UR6, URZ, 0xfc, !UPT ;  /* 0x000000060c3f7292 */ /* 0x000fe4000f84fc3f */
[----:B------:R-:W-:Y:S02]  /*02a0*/  UISETP.EQ.AND UP1, UPT, UR12, URZ, !UP0 ;  /* 0x0000003f0c00728c */ /* 0x000fe4000c722270 */
[----:B------:R-:W-:Y:S02]  /*02b0*/  UISETP.GE.U32.AND UP3, UPT, UR39, 0x4, UPT ;  /* 0x000000042700788c */ /* 0x000fe4000bf66070 */
[----:B------:R-:W-:Y:S01]  /*02c0*/  USEL UR5, URZ, 0x2, UP2 ;  /* 0x000000023f057887 */ /* 0x000fe20009000000 */
[----:B--2---:R-:W-:Y:S01]  /*02d0*/  ISETP.NE.AND P0, PT, R4, RZ, PT ;  /* 0x000000ff0400720c */ /* 0x004fe20003f05270 */
[----:B------:R-:W-:-:S02]  /*02e0*/  USEL UR4, URZ, 0x1, !UP1 ;  /* 0x000000013f047887 */ /* 0x000fc4000c800000 */
[----:B------:R-:W-:Y:S02]  /*02f0*/  USEL UR5, UR5, 0x1, UP3 ;  /* 0x0000000105057887 */ /* 0x000fe40009800000 */
[----:B------:R-:W-:-:S08]  /*0300*/  USEL UR4, UR4, 0x2, UP3 ;  /* 0x0000000204047887 */ /* 0x000fd00009800000 */
[----:B------:R-:W-:Y:S05]  /*0310*/  @P0 BRA `(.L_x_2) ;  /* 0x0000000000580947 */ /* 0x000fea0003800000 */
[----:B------:R-:W1:Y:S01]  /*0320*/  S2UR UR8, SR_CgaCtaId ;  /* 0x00000000000879c3 */ /* 0x000e620000008800 */
[----:B------:R-:W-:Y:S01]  /*0330*/  UMOV UR7, 0x400 ;  /* 0x0000040000077882 */ /* 0x000fe20000000000 */
[----:B------:R-:W-:Y:S01]  /*0340*/  UMOV UR9, 0x1 ;  /* 0x0000000100097882 */ /* 0x000fe20000000000 */
[----:B------:R-:W-:Y:S01]  /*0350*/  UMOV UR10, 0x80 ;  /* 0x00000080000a7882 */ /* 0x000fe20000000000 */
[----:B------:R-:W-:Y:S01]  /*0360*/  ELECT P0, URZ, PT ;  /* 0x00000000003f782f */ /* 0x000fe20003800000 */
[----:B------:R-:W-:-:S04]  /*0370*/  UIADD3 UR10, -UR10, 0x100000, URZ ;  /* 0x001000000a0a7890 */ /* 0x000fc8000fffe13f */
[----:B------:R-:W-:Y:S02]  /*0380*/  USHF.L.U32 UR11, UR10, 0xb, URZ ;  /* 0x0000000b0a0b7899 */ /* 0x000fe4000800063f */
[----:B------:R-:W-:Y:S02]  /*0390*/  USHF.L.U32 UR10, UR10, 0x1, URZ ;  /* 0x000000010a0a7899 */ /* 0x000fe4000800063f */
[----:B-1----:R-:W-:Y:S02]  /*03a0*/  ULEA UR7, UR8, UR7, 0x18 ;  /* 0x0000000708077291 */ /* 0x002fe4000f8ec03f */
[----:B------:R-:W-:-:S04]  /*03b0*/  UIADD3 UR8, -UR9, 0x100000, URZ ;  /* 0x0010000009087890 */ /* 0x000fc8000fffe13f */
[----:B------:R-:W-:Y:S02]  /*03c0*/  USHF.L.U32 UR9, UR8, 0xb, URZ ;  /* 0x0000000b08097899 */ /* 0x000fe4000800063f */
[----:B------:R-:W-:Y:S01]  /*03d0*/  USHF.L.U32 UR8, UR8, 0x1, URZ ;  /* 0x0000000108087899 */ /* 0x000fe2000800063f */
[----:B------:R-:W1:Y:S11]  /*03e0*/  FENCE.VIEW.ASYNC.S ;  /* 0x00000000000073c6 */ /* 0x000e760000000000 */
[----:B-1----:R1:W2:Y:S01]  /*03f0*/  SYNCS.EXCH.64 URZ, [UR7+0x28440], UR8 ;  /* 0x02844008073f75b2 */ /* 0x0022a20008000100 */
[----:B------:R1:W3:Y:S01]  /*0400*/  SYNCS.EXCH.64 URZ, [UR7+0x28460], UR10 ;  /* 0x0284600a073f75b2 */ /* 0x0002e20008000100 */
[----:B------:R1:W4:Y:S01]  /*0410*/  SYNCS.EXCH.64 URZ, [UR7+0x28448], UR8 ;  /* 0x02844808073f75b2 */ /* 0x0003220008000100 */
[----:B------:R1:W1:Y:S01]  /*0420*/  SYNCS.EXCH.64 URZ, [UR7+0x28468], UR10 ;  /* 0x0284680a073f75b2 */ /* 0x0002620008000100 */
[----:B------:R1:W1:Y:S01]  /*0430*/  SYNCS.EXCH.64 URZ, [UR7+0x28450], UR8 ;  /* 0x02845008073f75b2 */ /* 0x0002620008000100 */
[----:B------:R1:W1:Y:S01]  /*0440*/  SYNCS.EXCH.64 URZ, [UR7+0x28470], UR10 ;  /* 0x0284700a073f75b2 */ /* 0x0002620008000100 */
[----:B------:R1:W1:Y:S01]  /*0450*/  SYNCS.EXCH.64 URZ, [UR7+0x28458], UR8 ;  /* 0x02845808073f75b2 */ /* 0x0002620008000100 */
[----:B------:R1:W1:Y:S01]  /*0460*/  SYNCS.EXCH.64 URZ, [UR7+0x28478], UR10 ;  /* 0x0284780a073f75b2 */ /* 0x0002620008000100 */
[----:B------:R-:W-:Y:S01]  /*0470*/  NOP ;  /* 0x0000000000007918 */ /* 0x000fe20000000000 */
.L_x_2:
[----:B------:R-:W5:Y:S01]  /*0480*/  SHFL.IDX PT, R3, R2, RZ, 0x1f ;  /* 0x00001fff02037589 */ /* 0x000f6200000e0000 */
[----:B------:R-:W-:Y:S01]  /*0490*/  NOP ;  /* 0x0000000000007918 */ /* 0x000fe20000000000 */
[----:B-----5:R-:W-:-:S13]  /*04a0*/  ISETP.NE.AND P0, PT, R3, RZ, PT ;  /* 0x000000ff0300720c */ /* 0x020fda0003f05270 */
[----:B------:R-:W-:Y:S05]  /*04b0*/  @P0 BRA `(.L_x_3) ;  /* 0x0000000000580947 */ /* 0x000fea0003800000 */
[----:B-1----:R-:W1:Y:S01]  /*04c0*/  S2UR UR8, SR_CgaCtaId ;  /* 0x00000000000879c3 */ /* 0x002e620000008800 */
[----:B------:R-:W-:Y:S01]  /*04d0*/  UMOV UR7, 0x400 ;  /* 0x0000040000077882 */ /* 0x000fe20000000000 */
[----:B------:R-:W-:Y:S01]  /*04e0*/  UMOV UR10, 0x1 ;  /* 0x00000001000a7882 */ /* 0x000fe20000000000 */
[----:B------:R-:W-:Y:S01]  /*04f0*/  UMOV UR9, 0x100 ;  /* 0x0000010000097882 */ /* 0x000fe20000000000 */
[----:B------:R-:W-:-:S04]  /*0500*/  UIADD3 UR10, -UR10, 0x100000, URZ ;  /* 0x001000000a0a7890 */ /* 0x000fc8000fffe13f */
[----:B------:R-:W-:Y:S02]  /*0510*/  USHF.L.U32 UR11, UR10, 0xb, URZ ;  /* 0x0000000b0a0b7899 */ /* 0x000fe4000800063f */
[----:B------:R-:W-:Y:S01]  /*0520*/  USHF.L.U32 UR10, UR10, 0x1, URZ ;  /* 0x000000010a0a7899 */ /* 0x000fe2000800063f */
[----:B------:R-:W-:Y:S01]  /*0530*/  ELECT P0, URZ, PT ;  /* 0x00000000003f782f */ /* 0x000fe20003800000 */
[----:B-1----:R-:W-:Y:S02]  /*0540*/  ULEA UR7, UR8, UR7, 0x18 ;  /* 0x0000000708077291 */ /* 0x002fe4000f8ec03f */
[----:B------:R-:W-:-:S04]  /*0550*/  UIADD3 UR8, -UR9, 0x100000, URZ ;  /* 0x0010000009087890 */ /* 0x000fc8000fffe13f */
[----:B------:R-:W-:Y:S02]  /*0560*/  USHF.L.U32 UR9, UR8, 0xb, URZ ;  /* 0x0000000b08097899 */ /* 0x000fe4000800063f */
[----:B------:R-:W-:Y:S01]  /*0570*/  USHF.L.U32 UR8, UR8, 0x1, URZ ;  /* 0x0000000108087899 */ /* 0x000fe2000800063f */
[----:B------:R-:W1:Y:S03]  /*0580*/  FENCE.VIEW.ASYNC.S ;  /* 0x00000000000073c6 */ /* 0x000e660000000000 */
[----:B-1----:R1:W1:Y:S08]  /*0590*/  SYNCS.EXCH.64 URZ, [UR7+0x28400], UR10 ;  /* 0x0284000a073f75b2 */ /* 0x0022700008000100 */
[----:B------:R1:W1:Y:S01]  /*05a0*/  SYNCS.EXCH.64 URZ, [UR7+0x28420], UR8 ;  /* 0x02842008073f75b2 */ /* 0x0002620008000100 */
[----:B------:R1:W1:Y:S01]  /*05b0*/  SYNCS.EXCH.64 URZ, [UR7+0x28408], UR10 ;  /* 0x0284080a073f75b2 */ /* 0x0002620008000100 */
[----:B------:R1:W1:Y:S01]  /*05c0*/  SYNCS.EXCH.64 URZ, [UR7+0x28428], UR8 ;  /* 0x02842808073f75b2 */ /* 0x0002620008000100 */
[----:B------:R1:W1:Y:S01]  /*05d0*/  SYNCS.EXCH.64 URZ, [UR7+0x28410], UR10 ;  /* 0x0284100a073f75b2 */ /* 0x0002620008000100 */
[----:B------:R1:W1:Y:S01]  /*05e0*/  SYNCS.EXCH.64 URZ, [UR7+0x28430], UR8 ;  /* 0x02843008073f75b2 */ /* 0x0002620008000100 */
[----:B------:R1:W1:Y:S01]  /*05f0*/  SYNCS.EXCH.64 URZ, [UR7+0x28418], UR10 ;  /* 0x0284180a073f75b2 */ /* 0x0002620008000100 */
[----:B------:R1:W1:Y:S01]  /*0600*/  SYNCS.EXCH.64 URZ, [UR7+0x28438], UR8 ;  /* 0x02843808073f75b2 */ /* 0x0002620008000100 */
[----:B------:R-:W-:Y:S01]  /*0610*/  NOP ;  /* 0x0000000000007918 */ /* 0x000fe20000000000 */
.L_x_3:
        /* <DEDUP_REMOVED lines=21> */
[----:B------:R-:W-:Y:S01]  /*0770*/  NOP ;  /* 0x0000000000007918 */ /* 0x000fe20000000000 */
.L_x_4:
[----:B------:R-:W5:Y:S01]  /*0780*/  SHFL.IDX PT, R3, R2, RZ, 0x1f ;  /* 0x00001fff02037589 */ /* 0x000f6200000e0000 */
[----:B------:R-:W-:Y:S01]  /*0790*/  ELECT P0, URZ, PT ;  /* 0x00000000003f782f */ /* 0x000fe20003800000 */
[----:B------:R-:W-:Y:S01]  /*07a0*/  NOP ;  /* 0x0000000000007918 */ /* 0x000fe20000000000 */
[----:B-1----:R-:W-:Y:S02]  /*07b0*/  UMOV UR8, 0x80 ;  /* 0x0000008000087882 */ /* 0x002fe40000000000 */
[C---:B-----5:R-:W-:Y:S02]  /*07c0*/  ISETP.NE.OR P0, PT, R3.reuse, RZ, !P0 ;  /* 0x000000ff0300720c */ /* 0x060fe40004705670 */
[----:B------:R-:W-:-:S11]  /*07d0*/  ISETP.NE.AND P2, PT, R3, RZ, PT ;  /* 0x000000ff0300720c */ /* 0x000fd60003f45270 */
[----:B------:R-:W-:Y:S01]  /*07e0*/  VOTEU.ALL UP1, P0 ;  /* 0x00000000003f7886 */ /* 0x000fe20000020000 */
[----:B------:R-:W-:Y:S01]  /*07f0*/  VOTEU.ALL UP2, P0 ;  /* 0x00000000003f7886 */ /* 0x000fe20000040000 */
[----:B------:R-:W-:Y:S01]  /*0800*/  VOTEU.ALL UP3, P0 ;  /* 0x00000000003f7886 */ /* 0x000fe20000060000 */
[----:B------:R-:W-:Y:S01]  /*0810*/  VOTEU.ALL UP4, P0 ;  /* 0x00000000003f7886 */ /* 0x000fe20000080000 */
[----:B------:R-:W-:Y:S01]  /*0820*/  VOTEU.ALL UP5, P0 ;  /* 0x00000000003f7886 */ /* 0x000fe200000a0000 */
[----:B------:R-:W1:Y:S01]  /*0830*/  @!UP1 S2UR UR10, SR_CgaCtaId ;  /* 0x00000000000a99c3 */ /* 0x000e620000008800 */
[----:B------:R-:W-:Y:S01]  /*0840*/  @!UP1 UMOV UR7, 0x400 ;  /* 0x0000040000079882 */ /* 0x000fe20000000000 */
[----:B------:R-:W-:-:S04]  /*0850*/  @!UP1 UIADD3 UR8, -UR8, 0x100000, URZ ;  /* 0x0010000008089890 */ /* 0x000fc8000fffe13f */
[----:B------:R-:W-:Y:S02]  /*0860*/  @!UP1 USHF.L.U32 UR9, UR8, 0xb, URZ ;  /* 0x0000000b08099899 */ /* 0x000fe4000800063f */
[----:B------:R-:W-:Y:S02]  /*0870*/  @!UP1 USHF.L.U32 UR8, UR8, 0x1, URZ ;  /* 0x0000000108089899 */ /* 0x000fe4000800063f */
[----:B-1----:R-:W-:Y:S02]  /*0880*/  @!UP1 ULEA UR7, UR10, UR7, 0x18 ;  /* 0x000000070a079291 */ /* 0x002fe4000f8ec03f */
[----:B------:R-:W-:-:S04]  /*0890*/  UISETP.NE.AND UP1, UPT, UR39, URZ, UPT ;  /* 0x0000003f2700728c */ /* 0x000fc8000bf25270 */
[----:B------:R-:W-:Y:S01]  /*08a0*/  USEL UR21, URZ, 0x1, UP1 ;  /* 0x000000013f157887 */ /* 0x000fe20008800000 */
[----:B------:R-:W1:Y:S05]  /*08b0*/  FENCE.VIEW.ASYNC.S ;  /* 0x00000000000073c6 */ /* 0x000e6a0000000000 */
[----:B-1----:R1:W1:Y:S01]  /*08c0*/  @!UP2 SYNCS.EXCH.64 URZ, [UR7+0x284a0], UR8 ;  /* 0x0284a008073fa5b2 */ /* 0x0022620008000100 */
[----:B------:R1:W1:Y:S01]  /*08d0*/  @!UP3 SYNCS.EXCH.64 URZ, [UR7+0x284a8], UR8 ;  /* 0x0284a808073fb5b2 */ /* 0x0002620008000100 */
[----:B------:R1:W1:Y:S01]  /*08e0*/  @!UP4 SYNCS.EXCH.64 URZ, [UR7+0x284b0], UR8 ;  /* 0x0284b008073fc5b2 */ /* 0x0002620008000100 */
[----:B------:R1:W1:Y:S01]  /*08f0*/  @!UP5 SYNCS.EXCH.64 URZ, [UR7+0x284b8], UR8 ;  /* 0x0284b808073fd5b2 */ /* 0x0002620008000100 */
[----:B------:R-:W-:Y:S01]  /*0900*/  NOP ;  /* 0x0000000000007918 */ /* 0x000fe20000000000 */
[----:B------:R-:W-:Y:S05]  /*0910*/  @P2 BRA `(.L_x_5) ;  /* 0x0000000000502947 */ /* 0x000fea0003800000 */
[----:B-1----:R-:W1:Y:S01]  /*0920*/  S2UR UR8, SR_CgaCtaId ;  /* 0x00000000000879c3 */ /* 0x002e620000008800 */
        /* <DEDUP_REMOVED lines=12> */
[----:B-1----:R1:W1:Y:S01]  /*09f0*/  SYNCS.EXCH.64 URZ, [UR7+0x284d0], UR8 ;  /* 0x0284d008073f75b2 */ /* 0x0022620008000100 */
[----:B------:R1:W1:Y:S01]  /*0a00*/  SYNCS.EXCH.64 URZ, [UR7+0x284e8], UR10 ;  /* 0x0284e80a073f75b2 */ /* 0x0002620008000100 */
[----:B------:R1:W1:Y:S01]  /*0a10*/  SYNCS.EXCH.64 URZ, [UR7+0x284d8], UR8 ;  /* 0x0284d808073f75b2 */ /* 0x0002620008000100 */
[----:B------:R1:W1:Y:S01]  /*0a20*/  SYNCS.EXCH.64 URZ, [UR7+0x284f0], UR10 ;  /* 0x0284f00a073f75b2 */ /* 0x0002620008000100 */
[----:B------:R1:W1:Y:S01]  /*0a30*/  SYNCS.EXCH.64 URZ, [UR7+0x284e0], UR8 ;  /* 0x0284e008073f75b2 */ /* 0x0002620008000100 */
[----:B------:R1:W1:Y:S01]  /*0a40*/  SYNCS.EXCH.64 URZ, [UR7+0x284f8], UR10 ;  /* 0x0284f80a073f75b2 */ /* 0x0002620008000100 */
[----:B------:R-:W-:Y:S01]  /*0a50*/  NOP ;  /* 0x0000000000007918 */ /* 0x000fe20000000000 */
.L_x_5:
[----:B------:R-:W-:Y:S01]  /*0a60*/  ISETP.NE.AND P0, PT, RZ, UR12, PT ;  /* 0x0000000cff007c0c */ /* 0x000fe2000bf05270 */
[----:B------:R-:W-:Y:S01]  /*0a70*/  IMAD.U32 R2, RZ, RZ, UR6 ;  /* 0x00000006ff027e24 */ /* 0x000fe2000f8e00ff */
[----:B------:R-:W-:Y:S01]  /*0a80*/  NOP ;  /* 0x0000000000007918 */ /* 0x000fe20000000000 */
[----:B-1234-:R-:W-:Y:S03]  /*0a90*/  BAR.SYNC.DEFER_BLOCKING 0x0 ;  /* 0x0000000000007b1d */ /* 0x01efe60000010000 */
[----:B------:R-:W-:-:S07]  /*0aa0*/  ISETP.EQ.AND P2, PT, R2, 0x1, P1 ;  /* 0x000000010200780c */ /* 0x000fce0000f42270 */
[----:B------:R-:W-:Y:S06]  /*0ab0*/  @!P0 BRA `(.L_x_6) ;  /* 0x0000006400508947 */ /* 0x000fec0003800000 */
[----:B------:R-:W-:-:S06]  /*0ac0*/  UISETP.GT.U32.AND UP0, UPT, UR39, 0x3, UPT ;  /* 0x000000032700788c */ /* 0x000fcc000bf04070 */
[----:B------:R-:W-:-:S13]  /*0ad0*/  PLOP3.LUT P0, PT, PT, PT, UP0, 0x80, 0x0 ;  /* 0x000000000000781c */ /* 0x000fda0003f0f008 */
[----:B------:R-:W-:Y:S05]  /*0ae0*/  @P0 EXIT ;  /* 0x000000000000094d */ /* 0x000fea0003800000 */
.L_x_7:
[----:B------:R-:W-:-:S08]  /*0af0*/  NOP ;  /* 0x0000000000007918 */ /* 0x000fd00000000000 */
[----:B------:R-:W1:Y:S02]  /*0b00*/  USETMAXREG.TRY_ALLOC.CTAPOOL UP0, 0xf0 ;  /* 0x000000f0000079c8 */ /* 0x000e640008000600 */
[----:B-1----:R-:W-:-:S13]  /*0b10*/  PLOP3.LUT P0, PT, PT, PT, UP0, 0x80, 0x0 ;  /* 0x000000000000781c */ /* 0x002fda0003f0f008 */
[----:B------:R-:W-:Y:S05]  /*0b20*/  @!P0 BRA `(.L_x_7) ;  /* 0xfffffffc00f08947 */ /* 0x000fea000383ffff */
[----:B------:R-:W-:Y:S01]  /*0b30*/  UISETP.NE.AND UP0, UPT, UR12, 0x1, UPT ;  /* 0x000000010c00788c */ /* 0x000fe2000bf05270 */
[----:B------:R-:W1:Y:S01]  /*0b40*/  S2UR UR38, SR_CTAID.X ;  /* 0x00000000002679c3 */ /* 0x000e620000002500 */
[----:B------:R-:W-:Y:S01]  /*0b50*/  UMOV UR6, URZ ;  /* 0x0000003f00067c82 */ /* 0x000fe20008000000 */
[----:B------:R-:W-:-:S03]  /*0b60*/  UMOV UR20, URZ ;  /* 0x0000003f00147c82 */ /* 0x000fc60008000000 */
[----:B------:R-:W-:-:S13]  /*0b70*/  PLOP3.LUT P0, PT, PT, PT, UP0, 0x80, 0x0 ;  /* 0x000000000000781c */ /* 0x000fda0003f0f008 */
[----:B------:R-:W-:Y:S05]  /*0b80*/  @!P0 BRA `(.L_x_8) ;  /* 0x0000000000388947 */ /* 0x000fea0003800000 */
[----:B------:R-:W-:Y:S01]  /*0b90*/  UISETP.NE.AND UP0, UPT, UR12, 0x2, UPT ;  /* 0x000000020c00788c */ /* 0x000fe2000bf05270 */
[----:B------:R-:W-:-:S05]  /*0ba0*/  UMOV UR20, 0x2 ;  /* 0x0000000200147882 */ /* 0x000fca0000000000 */
[----:B------:R-:W-:-:S13]  /*0bb0*/  PLOP3.LUT P1, PT, PT, PT, UP0, 0x80, 0x0 ;  /* 0x000000000000781c */ /* 0x000fda0003f2f008 */
[----:B------:R-:W-:Y:S05]  /*0bc0*/  @!P1 BRA `(.L_x_8) ;  /* 0x0000000000289947 */ /* 0x000fea0003800000 */
[----:B------:R-:W-:-:S06]  /*0bd0*/  UISETP.NE.AND UP0, UPT, UR12, 0x3, UPT ;  /* 0x000000030c00788c */ /* 0x000fcc000bf05270 */
[----:B------:R-:W-:-:S13]  /*0be0*/  PLOP3.LUT P1, PT, PT, PT, UP0, 0x80, 0x0 ;  /* 0x000000000000781c */ /* 0x000fda0003f2f008 */
[----:B------:R-:W-:Y:S05]  /*0bf0*/  @!P1 BRA `(.L_x_9) ;  /* 0x0000000000149947 */ /* 0x000fea0003800000 */
[----:B------:R-:W-:-:S11]  /*0c00*/  UISETP.NE.AND UP0, UPT, UR12, 0x4, UPT ;  /* 0x000000040c00788c */ /* 0x000fd6000bf05270 */
[----:B------:R-:W-:Y:S01]  /*0c10*/  @!UP0 UMOV UR6, 0x1 ;  /* 0x0000000100068882 */ /* 0x000fe20000000000 */
[----:B------:R-:W-:Y:S01]  /*0c20*/  @UP0 UMOV UR20, URZ ;  /* 0x0000003f00140c82 */ /* 0x000fe20008000000 */
[----:B------:R-:W-:Y:S01]  /*0c30*/  @UP0 UMOV UR6, URZ ;  /* 0x0000003f00060c82 */ /* 0x000fe20008000000 */
[----:B------:R-:W-:Y:S05]  /*0c40*/  BRA `(.L_x_8) ;  /* 0x0000000000087947 */ /* 0x000fea0003800000 */
.L_x_9:
[----:B------:R-:W-:Y:S01]  /*0c50*/  UMOV UR6, 0x1 ;  /* 0x0000000100067882 */ /* 0x000fe20000000000 */
[----:B------:R-:W-:-:S05]  /*0c60*/  UMOV UR20, URZ ;  /* 0x0000003f00147c82 */ /* 0x000fca0008000000 */
.L_x_8:
[----:B------:R-:W-:Y:S05]  /*0c70*/  @!P0 BRA `(.L_x_10) ;  /* 0x00000000003c8947 */ /* 0x000fea0003800000 */
[----:B------:R-:W-:-:S06]  /*0c80*/  UISETP.NE.AND UP0, UPT, UR12, 0x2, UPT ;  /* 0x000000020c00788c */ /* 0x000fcc000bf05270 */
[----:B------:R-:W-:-:S13]  /*0c90*/  PLOP3.LUT P0, PT, PT, PT, UP0, 0x80, 0x0 ;  /* 0x000000000000781c */ /* 0x000fda0003f0f008 */
[----:B------:R-:W-:Y:S05]  /*0ca0*/  @!P0 BRA `(.L_x_11) ;  /* 0x0000000000288947 */ /* 0x000fea0003800000 */
[----:B------:R-:W-:-:S06]  /*0cb0*/  UISETP.NE.AND UP0, UPT, UR12, 0x3, UPT ;  /* 0x000000030c00788c */ /* 0x000fcc000bf05270 */
[----:B------:R-:W-:-:S13]  /*0cc0*/  PLOP3.LUT P0, PT, PT, PT, UP0, 0x80, 0x0 ;  /* 0x000000000000781c */ /* 0x000fda0003f0f008 */
[----:B------:R-:W-:Y:S05]  /*0cd0*/  @!P0 BRA `(.L_x_12) ;  /* 0x0000000000148947 */ /* 0x000fea0003800000 */
[----:B------:R-:W-:-:S06]  /*0ce0*/  UISETP.NE.AND UP0, UPT, UR12, 0x4, UPT ;  /* 0x000000040c00788c */ /* 0x000fcc000bf05270 */
[----:B------:R-:W-:-:S13]  /*0cf0*/  PLOP3.LUT P0, PT, PT, PT, UP0, 0x80, 0x0 ;  /* 0x000000000000781c */ /* 0x000fda0003f0f008 */
[----:B------:R-:W-:Y:S05]  /*0d00*/  @P0 BRA `(.L_x_13) ;  /* 0x00000000001c0947 */ /* 0x000fea0003800000 */
[----:B-1----:R-:W-:Y:S01]  /*0d10*/  ULEA UR38, UR38, 0x3, 0x1 ;  /* 0x0000000326267891 */ /* 0x002fe2000f8e083f */
[----:B------:R-:W-:Y:S11]  /*0d20*/  BRA `(.L_x_13) ;  /* 0x0000000000147947 */ /* 0x000ff60003800000 */
.L_x_12:
[----:B-1----:R-:W-:Y:S01]  /*0d30*/  ULEA UR38, UR38, 0x2, 0x1 ;  /* 0x0000000226267891 */ /* 0x002fe2000f8e083f */
[----:B------:R-:W-:Y:S11]  /*0d40*/  BRA `(.L_x_13) ;  /* 0x00000000000c7947 */ /* 0x000ff60003800000 */
.L_x_11:
[----:B-1----:R-:W-:Y:S01]  /*0d50*/  ULEA UR38, UR38, 0x1, 0x1 ;  /* 0x0000000126267891 */ /* 0x002fe2000f8e083f */
[----:B------:R-:W-:Y:S11]  /*0d60*/  BRA `(.L_x_13) ;  /* 0x0000000000047947 */ /* 0x000ff60003800000 */
.L_x_10:
[----:B-1----:R-:W-:-:S12]  /*0d70*/  USHF.L.U32 UR38, UR38, 0x1, URZ ;  /* 0x0000000126267899 */ /* 0x002fd8000800063f */
.L_x_13:
[----:B------:R-:W-:-:S04]  /*0d80*/  ULOP3.LUT UR7, UR4, 0x1, URZ, 0xfc, !UPT ;  /* 0x0000000104077892 */ /* 0x000fc8000f8efc3f */
[----:B------:R-:W-:-:S06]  /*0d90*/  UISETP.NE.AND UP0, UPT, UR7, 0x3, UPT ;  /* 0x000000030700788c */ /* 0x000fcc000bf05270 */
[----:B------:R-:W-:-:S13]  /*0da0*/  PLOP3.LUT P0, PT, PT, PT, UP0, 0x80, 0x0 ;  /* 0x000000000000781c */ /* 0x000fda0003f0f008 */
[----:B------:R-:W-:Y:S05]  /*0db0*/  @!P0 BRA `(.L_x_14) ;  /* 0x0000000000048947 */ /* 0x000fea0003800000 */
[----:B-1----:R-:W-:Y:S01]  /*0dc0*/  BPT.TRAP 0x1 ;  /* 0x000000040000795c */ /* 0x002fe20000300000 */
.L_x_14:
[----:B------:R-:W2:Y:S01]  /*0dd0*/  S2UR UR7, SR_CgaCtaId ;  /* 0x00000000000779c3 */ /* 0x000ea20000008800 */
[----:B------:R-:W-:Y:S01]  /*0de0*/  UMOV UR36, 0x400 ;  /* 0x0000040000247882 */ /* 0x000fe20000000000 */
[----:B------:R-:W-:-:S05]  /*0df0*/  IMAD.U32 R2, RZ, RZ, UR6 ;  /* 0x00000006ff027e24 */ /* 0x000fca000f8e00ff */
[----:B------:R-:W-:Y:S01]  /*0e00*/  SHF.L.U32 R2, R2, 0x1f, RZ ;  /* 0x0000001f02027819 */ /* 0x000fe200000006ff */
[----:B--2---:R-:W-:-:S04]  /*0e10*/  ULEA UR36, UR7, UR36, 0x18 ;  /* 0x0000002407247291 */ /* 0x004fc8000f8ec03f */
[----:B------:R-:W-:-:S09]  /*0e20*/  ULEA UR9, UR20, UR36, 0x3 ;  /* 0x0000002414097291 */ /* 0x000fd2000f8e183f */
[----:B------:R-:W2:Y:S02]  /*0e30*/  SYNCS.PHASECHK.TRANS64.TRYWAIT P1, [UR9+0x28440], R2 ;  /* 0x02844002ff0075a7 */ /* 0x000ea40008020149 */
[----:B--2---:R-:W-:Y:S05]  /*0e40*/  @!P1 BRA `(.L_x_15) ;  /* 0x0000009800289947 */ /* 0x004fea0003800000 */
.L_x_142:
[----:B------:R-:W-:Y:S05]  /*0e50*/  @!P0 BRA `(.L_x_16) ;  /* 0x0000000000048947 */ /* 0x000fea0003800000 */
[----:B-1----:R-:W-:Y:S01]  /*0e60*/  BPT.TRAP 0x1 ;  /* 0x000000040000795c */ /* 0x002fe20000300000 */
.L_x_16:
[----:B------:R-:W3:Y:S01]  /*0e70*/  SYNCS.PHASECHK.TRANS64.TRYWAIT P1, [UR9+0x28448], R2 ;  /* 0x02844802ff0075a7 */ /* 0x000ee20008020149 */
[----:B--2---:R-:W-:Y:S01]  /*0e80*/  SHF.R.S32.HI R3, RZ, 0x1f, R0 ;  /* 0x0000001fff037819 */ /* 0x004fe20000011400 */
[----:B------:R-:W-:-:S03]  /*0e90*/  UMOV UR13, 0x1 ;  /* 0x00000001000d7882 */ /* 0x000fc60000000000 */
[----:B------:R-:W-:-:S04]  /*0ea0*/  LEA.HI R3, R3, R0, RZ, 0x7 ;  /* 0x0000000003037211 */ /* 0x000fc800078f38ff */
[----:B------:R-:W-:-:S05]  /*0eb0*/  LOP3.LUT R3, R3, 0xffffff80, RZ, 0xc0, !PT ;  /* 0xffffff8003037812 */ /* 0x000fca00078ec0ff */
[----:B------:R-:W-:Y:S01]  /*0ec0*/  IMAD.IADD R3, R0, 0x1, -R3 ;  /* 0x0000000100037824 */ /* 0x000fe200078e0a03 */
[----:B---3--:R-:W-:Y:S06]  /*0ed0*/  @!P1 BRA `(.L_x_17) ;  /* 0x00000098001c9947 */ /* 0x008fec0003800000 */
.L_x_143:
[----:B------:R-:W-:Y:S01]  /*0ee0*/  ULDC UR11, c[0x0][0x288] ;  /* 0x0000a200000b7ab9 */ /* 0x000fe20000000800 */
[----:B------:R-:W-:Y:S01]  /*0ef0*/  UMOV UR6, URZ ;  /* 0x0000003f00067c82 */ /* 0x000fe20008000000 */
[----:B------:R-:W-:Y:S01]  /*0f00*/  UISETP.GE.AND UP0, UPT, UR11, 0x40, UPT ;  /* 0x000000400b00788c */ /* 0x000fe2000bf06270 */
[----:B------:R-:W-:Y:S01]  /*0f10*/  CS2R R120, SRZ ;  /* 0x0000000000787805 */ /* 0x000fe2000001ff00 */
[----:B------:R-:W-:Y:S01]  /*0f20*/  UMOV UR37, URZ ;  /* 0x0000003f00257c82 */ /* 0x000fe20008000000 */
[----:B------:R-:W-:Y:S02]  /*0f30*/  CS2R R122, SRZ ;  /* 0x00000000007a7805 */ /* 0x000fe4000001ff00 */
[----:B------:R-:W-:Y:S02]  /*0f40*/  CS2R R124, SRZ ;  /* 0x00000000007c7805 */ /* 0x000fe4000001ff00 */
[----:B------:R-:W-:Y:S02]  /*0f50*/  CS2R R126, SRZ ;  /* 0x00000000007e7805 */ /* 0x000fe4000001ff00 */
[----:B------:R-:W-:-:S02]  /*0f60*/  PLOP3.LUT P1, PT, PT, PT, UP0, 0x80, 0x0 ;  /* 0x000000000000781c */ /* 0x000fc40003f2f008 */
[----:B------:R-:W-:Y:S02]  /*0f70*/  CS2R R128, SRZ ;  /* 0x0000000000807805 */ /* 0x000fe4000001ff00 */
[----:B------:R-:W-:Y:S02]  /*0f80*/  CS2R R130, SRZ ;  /* 0x0000000000827805 */ /* 0x000fe4000001ff00 */
[----:B------:R-:W-:Y:S02]  /*0f90*/  CS2R R132, SRZ ;  /* 0x0000000000847805 */ /* 0x000fe4000001ff00 */
[----:B------:R-:W-:Y:S02]  /*0fa0*/  CS2R R134, SRZ ;  /* 0x0000000000867805 */ /* 0x000fe4000001ff00 */
[----:B------:R-:W-:Y:S02]  /*0fb0*/  CS2R R136, SRZ ;  /* 0x0000000000887805 */ /* 0x000fe4000001ff00 */
[----:B------:R-:W-:-:S02]  /*0fc0*/  CS2R R138, SRZ ;  /* 0x00000000008a7805 */ /* 0x000fc4000001ff00 */
        /* <DEDUP_REMOVED lines=37> */
[----:B------:R-:W-:Y:S01]  /*1220*/  CS2R R118, SRZ ;  /* 0x0000000000767805 */ /* 0x000fe2000001ff00 */
[----:B------:R-:W-:Y:S06]  /*1230*/  @!P1 BRA `(.L_x_18) ;  /* 0x0000004400e89947 */ /* 0x000fec0003800000 */
[----:B------:R-:W-:Y:S01]  /*1240*/  SHF.R.S32.HI R0, RZ, 0x1f, R3 ;  /* 0x0000001fff007819 */ /* 0x000fe20000011403 */
[----:B-1----:R-:W-:Y:S01]  /*1250*/  ULOP3.LUT UR10, UR38, 0x1, URZ, 0xc0, !UPT ;  /* 0x00000001260a7892 */ /* 0x002fe2000f8ec03f */
[----:B------:R-:W-:Y:S01]  /*1260*/  IMAD.MOV.U32 R120, RZ, RZ, RZ ;  /* 0x000000ffff787224 */ /* 0x000fe200078e00ff */
[----:B------:R-:W-:Y:S01]  /*1270*/  USHF.R.U32.HI UR11, URZ, 0x6, UR11 ;  /* 0x000000063f0b7899 */ /* 0x000fe2000801160b */
[CC--:B--2---:R-:W-:Y:S01]  /*1280*/  LEA.HI R2, R0.reuse, R3.reuse, RZ, 0x2 ;  /* 0x0000000300027211 */ /* 0x0c4fe200078f10ff */
[----:B------:R-:W-:Y:S01]  /*1290*/  ULOP3.LUT UR12, UR5, 0x2, URZ, 0xfc, !UPT ;  /* 0x00000002050c7892 */ /* 0x000fe2000f8efc3f */
[----:B------:R-:W-:Y:S01]  /*12a0*/  LEA.HI R0, R0, R3, RZ, 0x5 ;  /* 0x0000000300007211 */ /* 0x000fe200078f28ff */
[----:B------:R-:W-:Y:S01]  /*12b0*/  IMAD.U32 R7, RZ, RZ, UR10 ;  /* 0x0000000aff077e24 */ /* 0x000fe2000f8e00ff */
[--C-:B------:R-:W-:Y:S01]  /*12c0*/  SHF.R.S32.HI R4, RZ, 0x2, R2.reuse ;  /* 0x00000002ff047819 */ /* 0x100fe20000011402 */
[----:B------:R-:W-:Y:S01]  /*12d0*/  UMOV UR13, 0x1 ;  /* 0x00000001000d7882 */ /* 0x000fe20000000000 */
[----:B------:R-:W-:Y:S01]  /*12e0*/  SHF.R.S32.HI R5, RZ, 0x1f, R2 ;  /* 0x0000001fff057819 */ /* 0x000fe20000011402 */
[----:B------:R-:W-:Y:S01]  /*12f0*/  UMOV UR7, URZ ;  /* 0x0000003f00077c82 */ /* 0x000fe20008000000 */
[----:B------:R-:W-:Y:S01]  /*1300*/  LOP3.LUT R2, R2, 0x7ffffffc, RZ, 0xc0, !PT ;  /* 0x7ffffffc02027812 */ /* 0x000fe200078ec0ff */
[----:B------:R-:W-:Y:S01]  /*1310*/  UMOV UR8, URZ ;  /* 0x0000003f00087c82 */ /* 0x000fe20008000000 */
[----:B------:R-:W-:Y:S01]  /*1320*/  LEA.HI R5, R5, R4, RZ, 0x3 ;  /* 0x0000000405057211 */ /* 0x000fe200078f18ff */
[----:B------:R-:W-:Y:S01]  /*1330*/  UMOV UR37, URZ ;  /* 0x0000003f00257c82 */ /* 0x000fe20008000000 */
[----:B------:R-:W-:Y:S01]  /*1340*/  SHF.R.S32.HI R0, RZ, 0x5, R0 ;  /* 0x00000005ff007819 */ /* 0x000fe20000011400 */
[----:B------:R-:W-:Y:S01]  /*1350*/  IMAD.IADD R2, R3, 0x1, -R2 ;  /* 0x0000000103027824 */ /* 0x000fe200078e0a02 */
[----:B------:R-:W-:Y:S01]  /*1360*/  LOP3.LUT R5, R5, 0xfffffff8, RZ, 0xc0, !PT ;  /* 0xfffffff805057812 */ /* 0x000fe200078ec0ff */
[----:B------:R-:W-:Y:S01]  /*1370*/  UMOV UR6, URZ ;  /* 0x0000003f00067c82 */ /* 0x000fe20008000000 */
[----:B------:R-:W-:Y:S01]  /*1380*/  UMOV UR24, URZ ;  /* 0x0000003f00187c82 */ /* 0x000fe20008000000 */
[----:B------:R-:W-:Y:S01]  /*1390*/  IMAD.SHL.U32 R200, R2, 0x2, RZ ;  /* 0x0000000202c87824 */ /* 0x000fe200078e00ff */
[----:B------:R-:W-:Y:S01]  /*13a0*/  UMOV UR23, URZ ;  /* 0x0000003f00177c82 */ /* 0x000fe20008000000 */
[----:B------:R-:W-:Y:S01]  /*13b0*/  IMAD.IADD R5, R4, 0x1, -R5 ;  /* 0x0000000104057824 */ /* 0x000fe200078e0a05 */
[----:B------:R-:W-:Y:S01]  /*13c0*/  ULDC.64 UR26, c[0x0][0x208] ;  /* 0x00008200001a7ab9 */ /* 0x000fe20000000a00 */
[----:B------:R-:W-:-:S02]  /*13d0*/  IMAD R2, R0, 0x400, R200 ;  /* 0x0000040000027824 */ /* 0x000fc400078e02c8 */
[C---:B------:R-:W-:Y:S02]  /*13e0*/  IMAD R201, R0.reuse, 0x10, R5 ;  /* 0x0000001000c97824 */ /* 0x040fe400078e0205 */
[--C-:B------:R-:W-:Y:S02]  /*13f0*/  IMAD R3, R5, 0x8, R2.reuse ;  /* 0x0000000805037824 */ /* 0x100fe400078e0202 */
[----:B------:R-:W-:Y:S02]  /*1400*/  IMAD R0, R0, 0x200, R2 ;  /* 0x0000020000007824 */ /* 0x000fe400078e0202 */
[----:B------:R-:W-:Y:S01]  /*1410*/  IMAD.U32 R4, RZ, RZ, UR38 ;  /* 0x00000026ff047e24 */ /* 0x000fe2000f8e00ff */
[----:B------:R-:W-:Y:S01]  /*1420*/  LEA R2, R3, UR36, 0x1 ;  /* 0x0000002403027c11 */ /* 0x000fe2000f8e08ff */
[----:B------:R-:W-:Y:S02]  /*1430*/  IMAD R3, R5, 0x20, R0 ;  /* 0x0000002005037824 */ /* 0x000fe400078e0200 */
[----:B------:R-:W-:-:S02]  /*1440*/  IMAD R201, R4, 0x40, R201 ;  /* 0x0000004004c97824 */ /* 0x000fc400078e02c9 */
[----:B------:R-:W-:Y:S02]  /*1450*/  IMAD R2, R7, 0x2000, R2 ;  /* 0x0000200007027824 */ /* 0x000fe400078e0202 */
[----:B------:R-:W-:-:S07]  /*1460*/  IMAD.MOV.U32 R0, RZ, RZ, R200 ;  /* 0x000000ffff007224 */ /* 0x000fce00078e00c8 */
.L_x_42:
[----:B------:R-:W-:-:S06]  /*1470*/  UISETP.GE.AND UP0, UPT, UR11, 0x1, UPT ;  /* 0x000000010b00788c */ /* 0x000fcc000bf06270 */
[----:B------:R-:W-:-:S13]  /*1480*/  PLOP3.LUT P1, PT, PT, PT, UP0, 0x80, 0x0 ;  /* 0x000000000000781c */ /* 0x000fda0003f2f008 */
[----:B-12---:R-:W-:Y:S05]  /*1490*/  @!P1 BRA `(.L_x_19) ;  /* 0x00000000002c9947 */ /* 0x006fea0003800000 */
[----:B------:R-:W1:Y:S02]  /*14a0*/  S2R R4, SR_CTAID.X ;  /* 0x0000000000047919 */ /* 0x000e640000002500 */
[----:B-1----:R-:W-:-:S07]  /*14b0*/  IMAD.SHL.U32 R4, R4, 0x80, RZ ;  /* 0x0000008004047824 */ /* 0x002fce00078e00ff */
.L_x_20:
[----:B------:R-:W-:-:S06]  /*14c0*/  ULEA UR14, UR7, 0x40, 0x6 ;  /* 0x00000040070e7891 */ /* 0x000fcc000f8e303f */
[----:B------:R-:W-:-:S13]  /*14d0*/  ISETP.GT.AND P1, PT, R4, UR14, PT ;  /* 0x0000000e04007c0c */ /* 0x000fda000bf24270 */
[----:B------:R-:W-:Y:S05]  /*14e0*/  @!P1 BRA `(.L_x_19) ;  /* 0x0000000000189947 */ /* 0x000fea0003800000 */
[----:B------:R-:W-:Y:S01]  /*14f0*/  UISETP.GT.AND UP0, UPT, UR11, 0x1, UPT ;  /* 0x000000010b00788c */ /* 0x000fe2000bf04270 */
[----:B------:R-:W-:Y:S01]  /*1500*/  VIADD R0, R0, 0x40 ;  /* 0x0000004000007836 */ /* 0x000fe20000000000 */
[----:B------:R-:W-:Y:S02]  /*1510*/  UIADD3 UR11, UR11, -0x1, URZ ;  /* 0xffffffff0b0b7890 */ /* 0x000fe4000fffe03f */
[----:B------:R-:W-:Y:S02]  /*1520*/  UIADD3 UR7, UR7, 0x1, URZ ;  /* 0x0000000107077890 */ /* 0x000fe4000fffe03f */
[----:B------:R-:W-:-:S13]  /*1530*/  PLOP3.LUT P1, PT, PT, PT, UP0, 0x80, 0x0 ;  /* 0x000000000000781c */ /* 0x000fda0003f2f008 */
[----:B------:R-:W-:Y:S05]  /*1540*/  @P1 BRA `(.L_x_20) ;  /* 0xfffffffc00dc1947 */ /* 0x000fea000383ffff */
.L_x_19:
[----:B------:R-:W-:-:S13]  /*1550*/  ISETP.NE.AND P1, PT, RZ, UR11, PT ;  /* 0x0000000bff007c0c */ /* 0x000fda000bf25270 */
[----:B------:R-:W-:Y:S05]  /*1560*/  @!P1 BRA `(.L_x_18) ;  /* 0x00000044001c9947 */ /* 0x000fea0003800000 */
[----:B------:R-:W-:Y:S05]  /*1570*/  @!P0 BRA `(.L_x_21) ;  /* 0x0000000000048947 */ /* 0x000fea0003800000 */
[----:B------:R-:W-:Y:S01]  /*1580*/  BPT.TRAP 0x1 ;  /* 0x000000040000795c */ /* 0x000fe20000300000 */
.L_x_21:
[----:B------:R-:W-:Y:S01]  /*1590*/  ULEA UR14, UR24, UR36, 0x3 ;  /* 0x00000024180e7291 */ /* 0x000fe2000f8e183f */
[----:B------:R-:W-:-:S05]  /*15a0*/  IMAD.U32 R4, RZ, RZ, UR23 ;  /* 0x00000017ff047e24 */ /* 0x000fca000f8e00ff */
[----:B------:R-:W-:-:S04]  /*15b0*/  SHF.L.U32 R4, R4, 0x1f, RZ ;  /* 0x0000001f04047819 */ /* 0x000fc800000006ff */
[----:B------:R-:W1:Y:S02]  /*15c0*/  SYNCS.PHASECHK.TRANS64.TRYWAIT P1, [UR14+0x28400], R4 ;  /* 0x02840004ff0075a7 */ /* 0x000e64000802014e */
[----:B-1----:R-:W-:Y:S05]  /*15d0*/  @!P1 BRA `(.L_x_22) ;  /* 0x0000009000749947 */ /* 0x002fea0003800000 */
.L_x_144:
[----:B------:R-:W-:Y:S01]  /*15e0*/  UIADD3 UR14, UR36, 0x10000, URZ ;  /* 0x00010000240e7890 */ /* 0x000fe2000fffe03f */
[----:B------:R-:W-:Y:S01]  /*15f0*/  WARPGROUP.ARRIVE ;  /* 0x00000000000079c5 */ /* 0x000fe20000000000 */
[----:B------:R-:W-:Y:S02]  /*1600*/  USHF.R.U32.HI UR29, URZ, 0x4, UR36 ;  /* 0x000000043f1d7899 */ /* 0x000fe40008011624 */
[----:B------:R-:W-:Y:S02]  /*1610*/  USHF.R.U32.HI UR14, URZ, 0x4, UR14 ;  /* 0x000000043f0e7899 */ /* 0x000fe4000801160e */
[----:B------:R-:W-:Y:S02]  /*1620*/  ULOP3.LUT UR29, UR29, 0x3fff, URZ, 0xc0, !UPT ;  /* 0x00003fff1d1d7892 */ /* 0x000fe4000f8ec03f */
[----:B------:R-:W-:Y:S02]  /*1630*/  ULOP3.LUT UR14, UR14, 0x3fff, URZ, 0xc0, !UPT ;  /* 0x00003fff0e0e7892 */ /* 0x000fe4000f8ec03f */
[----:B------:R-:W-:-:S02]  /*1640*/  ULOP3.LUT UR15, UR29, 0x10000, URZ, 0xfc, !UPT ;  /* 0x000100001d0f7892 */ /* 0x000fc4000f8efc3f */
[----:B------:R-:W-:Y:S02]  /*1650*/  ULOP3.LUT UR25, UR14, 0x10000, URZ, 0xfc, !UPT ;  /* 0x000100000e197892 */ /* 0x000fe4000f8efc3f */
[----:B------:R-:W-:Y:S02]  /*1660*/  UIMAD UR15, UR20, 0x300, UR15 ;  /* 0x00000300140f78a4 */ /* 0x000fe4000f8e020f */
[----:B------:R-:W-:Y:S01]  /*1670*/  UIMAD UR22, UR24, 0x300, UR25 ;  /* 0x00000300181678a4 */ /* 0x000fe2000f8e0219 */
[----:B------:R-:W-:Y:S01]  /*1680*/  UMOV UR17, 0x80000020 ;  /* 0x8000002000117882 */ /* 0x000fe20000000000 */
[----:B------:R-:W-:-:S03]  /*1690*/  UMOV UR19, 0x80000020 ;  /* 0x8000002000137882 */ /* 0x000fc60000000000 */
[----:B------:R-:W-:Y:S02]  /*16a0*/  UMOV UR16, UR15 ;  /* 0x0000000f00107c82 */ /* 0x000fe40008000000 */
[----:B------:R-:W-:Y:S02]  /*16b0*/  UMOV UR18, UR22 ;  /* 0x0000001600127c82 */ /* 0x000fe40008000000 */
[----:B------:R-:W-:Y:S01]  /*16c0*/  HGMMA.64x64x16.F32 R168, gdesc[UR16], RZ, !UPT, gsb0 ;  /* 0x00e0000010a879f0 */ /* 0x000fe2000c0008ff */
[----:B------:R-:W-:Y:S02]  /*16d0*/  UIADD3 UR16, UR15, 0x2, URZ ;  /* 0x000000020f107890 */ /* 0x000fe4000fffe03f */
[----:B------:R-:W-:Y:S01]  /*16e0*/  UIADD3 UR18, UR22, 0x2, URZ ;  /* 0x0000000216127890 */ /* 0x000fe2000fffe03f */
[----:B------:R-:W-:Y:S01]  /*16f0*/  UMOV UR17, 0x80000020 ;  /* 0x8000002000117882 */ /* 0x000fe20000000000 */
[----:B------:R-:W-:Y:S01]  /*1700*/  UMOV UR19, 0x80000020 ;  /* 0x8000002000137882 */ /* 0x000fe20000000000 */
[----:B------:R-:W-:-:S02]  /*1710*/  WARPGROUP.DEPBAR.LE gsb0, 0x0 ;  /* 0x00008000000079c5 */ /* 0x000fc40000010000 */
[----:B------:R-:W-:-:S06]  /*1720*/  WARPGROUP.ARRIVE ;  /* 0x00000000000079c5 */ /* 0x000fcc0000000000 */
[----:B------:R-:W-:Y:S01]  /*1730*/  HGMMA.64x64x16.F32 R168, gdesc[UR16], R168, gsb0 ;  /* 0x00e0000010a879f0 */ /* 0x000fe200080008a8 */
[----:B------:R-:W-:Y:S02]  /*1740*/  UIADD3 UR16, UR15, 0x100, URZ ;  /* 0x000001000f107890 */ /* 0x000fe4000fffe03f */
[----:B------:R-:W-:Y:S01]  /*1750*/  UIADD3 UR18, UR22, 0x100, URZ ;  /* 0x0000010016127890 */ /* 0x000fe2000fffe03f */
[----:B------:R-:W-:Y:S01]  /*1760*/  UMOV UR17, 0x80000020 ;  /* 0x8000002000117882 */ /* 0x000fe20000000000 */
[----:B------:R-:W-:Y:S01]  /*1770*/  UMOV UR19, 0x80000020 ;  /* 0x8000002000137882 */ /* 0x000fe20000000000 */
[----:B------:R-:W-:Y:S02]  /*1780*/  WARPGROUP.DEPBAR.LE gsb0, 0x0 ;  /* 0x00008000000079c5 */ /* 0x000fe40000010000 */
        /* <DEDUP_REMOVED lines=20> */
[----:B------:R-:W-:-:S04]  /*18d0*/  UIADD3 UR22, UR24, 0x1, URZ ;  /* 0x0000000118167890 */ /* 0x000fc8000fffe03f */
[----:B------:R-:W-:-:S04]  /*18e0*/  UISETP.NE.AND UP0, UPT, UR22, 0x4, UPT ;  /* 0x000000041600788c */ /* 0x000fc8000bf05270 */
[----:B------:R-:W-:Y:S01]  /*18f0*/  USEL UR22, UR22, URZ, UP0 ;  /* 0x0000003f16167287 */ /* 0x000fe20008000000 */
[----:B------:R-:W-:Y:S02]  /*1900*/  WARPGROUP.DEPBAR.LE gsb0, 0x0 ;  /* 0x00008000000079c5 */ /* 0x000fe40000010000 */
[----:B------:R-:W-:-:S06]  /*1910*/  WARPGROUP.ARRIVE ;  /* 0x00000000000079c5 */ /* 0x000fcc0000000000 */
[----:B------:R-:W-:Y:S01]  /*1920*/  HGMMA.64x64x16.F32 R168, gdesc[UR16], R168, gsb0 ;  /* 0x00e0000010a879f0 */ /* 0x000fe200080008a8 */
[----:B------:R-:W-:-:S04]  /*1930*/  USEL UR16, URZ, 0x1, UP0 ;  /* 0x000000013f107887 */ /* 0x000fc80008000000 */
[----:B------:R-:W-:Y:S01]  /*1940*/  ULOP3.LUT UR23, UR23, UR16, URZ, 0x3c, !UPT ;  /* 0x0000001017177292 */ /* 0x000fe2000f8e3c3f */
[----:B------:R-:W-:Y:S02]  /*1950*/  WARPGROUP.DEPBAR.LE gsb0, 0x0 ;  /* 0x00008000000079c5 */ /* 0x000fe40000010000 */
[----:B------:R-:W-:Y:S09]  /*1960*/  @!P0 BRA `(.L_x_23) ;  /* 0x0000000000048947 */ /* 0x000ff20003800000 */
[----:B------:R-:W-:Y:S01]  /*1970*/  BPT.TRAP 0x1 ;  /* 0x000000040000795c */ /* 0x000fe20000300000 */
.L_x_23:
[----:B------:R-:W-:Y:S01]  /*1980*/  ULEA UR16, UR22, UR36, 0x3 ;  /* 0x0000002416107291 */ /* 0x000fe2000f8e183f */
[----:B-1----:R-:W-:-:S05]  /*1990*/  IMAD.U32 R4, RZ, RZ, UR23 ;  /* 0x00000017ff047e24 */ /* 0x002fca000f8e00ff */
[----:B------:R-:W-:-:S04]  /*19a0*/  SHF.L.U32 R4, R4, 0x1f, RZ ;  /* 0x0000001f04047819 */ /* 0x000fc800000006ff */
[----:B------:R-:W1:Y:S02]  /*19b0*/  SYNCS.PHASECHK.TRANS64.TRYWAIT P1, [UR16+0x28400], R4 ;  /* 0x02840004ff0075a7 */ /* 0x000e640008020150 */
[----:B-1----:R-:W-:Y:S05]  /*19c0*/  @!P1 BRA `(.L_x_24) ;  /* 0x0000008c00909947 */ /* 0x002fea0003800000 */
.L_x_145:
[----:B------:R-:W-:Y:S01]  /*19d0*/  UIMAD UR28, UR22, 0x300, UR25 ;  /* 0x00000300161c78a4 */ /* 0x000fe2000f8e0219 */
[----:B------:R-:W-:Y:S01]  /*19e0*/  WARPGROUP.ARRIVE ;  /* 0x00000000000079c5 */ /* 0x000fe20000000000 */
[----:B------:R-:W-:Y:S01]  /*19f0*/  UIADD3 UR16, UR15, 0x300, URZ ;  /* 0x000003000f107890 */ /* 0x000fe2000fffe03f */
[----:B-1----:R-:W1:Y:S01]  /*1a00*/  MUFU.RCP64H R5, 2.3591403961181640625 ;  /* 0x4002df8500057908 */ /* 0x002e620000001800 */
[----:B------:R-:W-:Y:S01]  /*1a10*/  UMOV UR19, 0x80000020 ;  /* 0x8000002000137882 */ /* 0x000fe20000000000 */
[----:B------:R-:W-:Y:S01]  /*1a20*/  UMOV UR17, 0x80000020 ;  /* 0x8000002000117882 */ /* 0x000fe20000000000 */
[----:B------:R-:W-:Y:S01]  /*1a30*/  IMAD.MOV.U32 R6, RZ, RZ, 0x458a2bb4 ;  /* 0x458a2bb4ff067424 */ /* 0x000fe200078e00ff */
[----:B------:R-:W-:Y:S01]  /*1a40*/  UMOV UR18, UR28 ;  /* 0x0000001c00127c82 */ /* 0x000fe20008000000 */
[----:B------:R-:W-:Y:S01]  /*1a50*/  IMAD.MOV.U32 R7, RZ, RZ, 0x4002df85 ;  /* 0x4002df85ff077424 */ /* 0x000fe200078e00ff */
[----:B------:R-:W-:Y:S01]  /*1a60*/  UMOV UR30, 0x2c515da4 ;  /* 0x2c515da4001e7882 */ /* 0x000fe20000000000 */
[----:B------:R-:W-:Y:S01]  /*1a70*/  IMAD.MOV.U32 R4, RZ, RZ, RZ ;  /* 0x000000ffff047224 */ /* 0x000fe200078e00ff */
[----:B------:R-:W-:Y:S01]  /*1a80*/  HGMMA.64x64x16.F32 R24, gdesc[UR16], RZ, !UPT, gsb0 ;  /* 0x00e00000101879f0 */ /* 0x000fe2000c0008ff */
[----:B------:R-:W-:Y:S01]  /*1a90*/  UIADD3 UR16, UR15, 0x302, URZ ;  /* 0x000003020f107890 */ /* 0x000fe2000fffe03f */
[----:B------:R-:W-:Y:S01]  /*1aa0*/  IMAD.MOV.U32 R10, RZ, RZ, -0x748574fc ;  /* 0x8b7a8b04ff0a7424 */ /* 0x000fe200078e00ff */
[----:B------:R-:W-:Y:S01]  /*1ab0*/  UIADD3 UR18, UR28, 0x2, URZ ;  /* 0x000000021c127890 */ /* 0x000fe2000fffe03f */
[----:B------:R-:W-:Y:S01]  /*1ac0*/  IMAD.MOV.U32 R11, RZ, RZ, 0x3ed0ee25 ;  /* 0x3ed0ee25ff0b7424 */ /* 0x000fe200078e00ff */
[----:B------:R-:W-:Y:S01]  /*1ad0*/  UMOV UR17, 0x80000020 ;  /* 0x8000002000117882 */ /* 0x000fe20000000000 */
[----:B------:R-:W-:Y:S01]  /*1ae0*/  UMOV UR19, 0x80000020 ;  /* 0x8000002000137882 */ /* 0x000fe20000000000 */
[----:B------:R-:W-:Y:S01]  /*1af0*/  UMOV UR31, 0x3fd6fc2a ;  /* 0x3fd6fc2a001f7882 */ /* 0x000fe20000000000 */
[----:B------:R-:W-:Y:S01]  /*1b00*/  UMOV UR32, 0x9999a3c4 ;  /* 0x9999a3c400207882 */ /* 0x000fe20000000000 */
[----:B-1----:R-:W-:Y:S01]  /*1b10*/  DFMA R6, R4, -R6, 1 ;  /* 0x3ff000000406742b */ /* 0x002fe20000000806 */
[----:B------:R-:W-:Y:S01]  /*1b20*/  UMOV UR33, 0x3f899999 ;  /* 0x3f89999900217882 */ /* 0x000fe20000000000 */
[----:B------:R-:W-:Y:S01]  /*1b30*/  IMAD.MOV.U32 R16, RZ, RZ, -0x105c611 ;  /* 0xfefa39efff107424 */ /* 0x000fe200078e00ff */
[----:B------:R-:W-:Y:S01]  /*1b40*/  STL.128 [R1+0x20], RZ ;  /* 0x000020ff01007387 */ /* 0x000fe20000100c00 */
[----:B------:R-:W-:Y:S01]  /*1b50*/  IMAD.MOV.U32 R17, RZ, RZ, 0x3fe62e42 ;  /* 0x3fe62e42ff117424 */ /* 0x000fe200078e00ff */
[----:B------:R-:W-:-:S02]  /*1b60*/  UIADD3 UR25, UR36, 0x284a0, URZ ;  /* 0x000284a024197890 */ /* 0x000fc4000fffe03f */
[----:B------:R-:W-:Y:S01]  /*1b70*/  STL.128 [R1+0x30], RZ ;  /* 0x000030ff01007387 */ /* 0x000fe20000100c00 */
[----:B------:R-:W-:-:S03]  /*1b80*/  DFMA R6, R6, R6, R6 ;  /* 0x000000060606722b */ /* 0x000fc60000000006 */
[----:B------:R-:W-:Y:S04]  /*1b90*/  STL.128 [R1], RZ ;  /* 0x000000ff01007387 */ /* 0x000fe80000100c00 */
[----:B------:R-:W-:Y:S01]  /*1ba0*/  STL.128 [R1+0x10], RZ ;  /* 0x000010ff01007387 */ /* 0x000fe20000100c00 */
[----:B------:R-:W-:-:S03]  /*1bb0*/  DFMA R6, R4, R6, R4 ;  /* 0x000000060406722b */ /* 0x000fc60000000004 */
[----:B------:R-:W-:Y:S04]  /*1bc0*/  STL.128 [R1+0x40], RZ ;  /* 0x000040ff01007387 */ /* 0x000fe80000100c00 */
[----:B------:R-:W-:Y:S01]  /*1bd0*/  STL.128 [R1+0x50], RZ ;  /* 0x000050ff01007387 */ /* 0x000fe20000100c00 */
[----:B------:R-:W-:-:S03]  /*1be0*/  DMUL R4, R6, UR30 ;  /* 0x0000001e06047c28 */ /* 0x000fc60008000000 */
[----:B------:R-:W-:Y:S04]  /*1bf0*/  STL.128 [R1+0x60], RZ ;  /* 0x000060ff01007387 */ /* 0x000fe80000100c00 */
[----:B------:R-:W-:Y:S01]  /*1c00*/  STL.128 [R1+0x70], RZ ;  /* 0x000070ff01007387 */ /* 0x000fe20000100c00 */
[----:B------:R-:W-:-:S08]  /*1c10*/  DFMA R4, R6, UR30, R4 ;  /* 0x0000001e06047c2b */ /* 0x000fd00008000004 */
[C---:B------:R-:W-:Y:S02]  /*1c20*/  DMUL R8, R4.reuse, R4 ;  /* 0x0000000404087228 */ /* 0x040fe40000000000 */
[----:B------:R-:W-:Y:S02]  /*1c30*/  DADD R12, -R4, UR30 ;  /* 0x0000001e040c7e29 */ /* 0x000fe40008000100 */
[----:B------:R-:W-:-:S06]  /*1c40*/  DFMA R14, R16, 1, R4 ;  /* 0x3ff00000100e782b */ /* 0x000fcc0000000004 */
[----:B------:R-:W-:-:S08]  /*1c50*/  DADD R12, R12, R12 ;  /* 0x000000000c0c7229 */ /* 0x000fd0000000000c */
[----:B------:R-:W-:-:S08]  /*1c60*/  DFMA R12, -R4, UR30, R12 ;  /* 0x0000001e040c7c2b */ /* 0x000fd0000800010c */
[----:B------:R-:W-:Y:S01]  /*1c70*/  DMUL R12, R6, R12 ;  /* 0x0000000c060c7228 */ /* 0x000fe20000000000 */
[----:B------:R-:W-:Y:S02]  /*1c80*/  WARPGROUP.DEPBAR.LE gsb0, 0x0 ;  /* 0x00008000000079c5 */ /* 0x000fe40000010000 */
[----:B------:R-:W-:Y:S01]  /*1c90*/  WARPGROUP.ARRIVE ;  /* 0x00000000000079c5 */ /* 0x000fe20000000000 */
[----:B------:R-:W-:-:S05]  /*1ca0*/  DFMA R6, R16, -1, R14 ;  /* 0xbff000001006782b */ /* 0x000fca000000000e */
[----:B------:R-:W-:Y:S01]  /*1cb0*/  HGMMA.64x64x16.F32 R24, gdesc[UR16], R24, gsb0 ;  /* 0x00e00000101879f0 */ /* 0x000fe20008000818 */
[----:B------:R-:W-:Y:S02]  /*1cc0*/  UIADD3 UR16, UR15, 0x400, URZ ;  /* 0x000004000f107890 */ /* 0x000fe4000fffe03f */
[----:B------:R-:W-:Y:S01]  /*1cd0*/  UIADD3 UR18, UR28, 0x100, URZ ;  /* 0x000001001c127890 */ /* 0x000fe2000fffe03f */
[----:B------:R-:W-:Y:S01]  /*1ce0*/  DADD R6, -R4, R6 ;  /* 0x0000000004067229 */ /* 0x000fe20000000106 */
[----:B------:R-:W-:Y:S01]  /*1cf0*/  UMOV UR17, 0x80000020 ;  /* 0x8000002000117882 */ /* 0x000fe20000000000 */
[----:B------:R-:W-:Y:S01]  /*1d00*/  UMOV UR19, 0x80000020 ;  /* 0x8000002000137882 */ /* 0x000fe20000000000 */
[----:B------:R-:W-:Y:S02]  /*1d10*/  WARPGROUP.DEPBAR.LE gsb0, 0x0 ;  /* 0x00008000000079c5 */ /* 0x000fe40000010000 */
[----:B------:R-:W-:-:S06]  /*1d20*/  WARPGROUP.ARRIVE ;  /* 0x00000000000079c5 */ /* 0x000fcc0000000000 */
[----:B------:R-:W-:Y:S01]  /*1d30*/  HGMMA.64x64x16.F32 R24, gdesc[UR16], R24, gsb0 ;  /* 0x00e00000101879f0 */ /* 0x000fe20008000818 */
[----:B------:R-:W-:Y:S01]  /*1d40*/  UMOV UR16, 0x3ae80f1e ;  /* 0x3ae80f1e00107882 */ /* 0x000fe20000000000 */
[----:B------:R-:W-:Y:S01]  /*1d50*/  UMOV UR17, 0x3eb1380b ;  /* 0x3eb1380b00117882 */ /* 0x000fe20000000000 */
[----:B------:R-:W-:Y:S01]  /*1d60*/  UIADD3 UR18, UR28, 0x102, URZ ;  /* 0x000001021c127890 */ /* 0x000fe2000fffe03f */
[----:B------:R-:W-:Y:S01]  /*1d70*/  DFMA R10, R8, UR16, R10 ;  /* 0x00000010080a7c2b */ /* 0x000fe2000800000a */
[----:B------:R-:W-:Y:S01]  /*1d80*/  UMOV UR16, 0x9f02676f ;  /* 0x9f02676f00107882 */ /* 0x000fe20000000000 */
[----:B------:R-:W-:Y:S01]  /*1d90*/  UMOV UR17, 0x3ef3b266 ;  /* 0x3ef3b26600117882 */ /* 0x000fe20000000000 */
[----:B------:R-:W-:-:S05]  /*1da0*/  UMOV UR19, 0x80000020 ;  /* 0x8000002000137882 */ /* 0x000fca0000000000 */
[----:B------:R-:W-:Y:S01]  /*1db0*/  DFMA R10, R8, R10, UR16 ;  /* 0x00000010080a7e2b */ /* 0x000fe2000800000a */
[----:B------:R-:W-:Y:S01]  /*1dc0*/  UMOV UR16, 0xa9ab0956 ;  /* 0xa9ab095600107882 */ /* 0x000fe20000000000 */
[----:B------:R-:W-:-:S06]  /*1dd0*/  UMOV UR17, 0x3f1745cb ;  /* 0x3f1745cb00117882 */ /* 0x000fcc0000000000 */
[----:B------:R-:W-:Y:S01]  /*1de0*/  DFMA R10, R8, R10, UR16 ;  /* 0x00000010080a7e2b */ /* 0x000fe2000800000a */
[----:B------:R-:W-:Y:S01]  /*1df0*/  UMOV UR16, 0x2d1b5154 ;  /* 0x2d1b515400107882 */ /* 0x000fe20000000000 */
[----:B------:R-:W-:-:S06]  /*1e00*/  UMOV UR17, 0x3f3c71c7 ;  /* 0x3f3c71c700117882 */ /* 0x000fcc0000000000 */
[----:B------:R-:W-:Y:S01]  /*1e10*/  DFMA R10, R8, R10, UR16 ;  /* 0x00000010080a7e2b */ /* 0x000fe2000800000a */
[----:B------:R-:W-:Y:S01]  /*1e20*/  UMOV UR16, 0x923be72d ;  /* 0x923be72d00107882 */ /* 0x000fe20000000000 */
[----:B------:R-:W-:-:S06]  /*1e30*/  UMOV UR17, 0x3f624924 ;  /* 0x3f62492400117882 */ /* 0x000fcc0000000000 */
[----:B------:R-:W-:Y:S01]  /*1e40*/  DFMA R10, R8, R10, UR16 ;  /* 0x00000010080a7e2b */ /* 0x000fe2000800000a */
[----:B------:R-:W-:Y:S01]  /*1e50*/  UIADD3 UR16, UR15, 0x402, URZ ;  /* 0x000004020f107890 */ /* 0x000fe2000fffe03f */
[----:B------:R-:W-:-:S06]  /*1e60*/  UMOV UR17, 0x80000020 ;  /* 0x8000002000117882 */ /* 0x000fcc0000000000 */
[----:B------:R-:W-:Y:S01]  /*1e70*/  DFMA R10, R8, R10, UR32 ;  /* 0x00000020080a7e2b */ /* 0x000fe2000800000a */
[----:B------:R-:W-:Y:S01]  /*1e80*/  UMOV UR32, 0x55555554 ;  /* 0x5555555400207882 */ /* 0x000fe20000000000 */
[----:B------:R-:W-:-:S06]  /*1e90*/  UMOV UR33, 0x3fb55555 ;  /* 0x3fb5555500217882 */ /* 0x000fcc0000000000 */
[----:B------:R-:W-:-:S08]  /*1ea0*/  DFMA R10, R8, R10, UR32 ;  /* 0x00000020080a7e2b */ /* 0x000fd0000800000a */
[----:B------:R-:W-:Y:S01]  /*1eb0*/  DMUL R10, R8, R10 ;  /* 0x0000000a080a7228 */ /* 0x000fe20000000000 */
[----:B------:R-:W-:-:S04]  /*1ec0*/  IMAD.U32 R9, RZ, RZ, UR24 ;  /* 0x00000018ff097e24 */ /* 0x000fc8000f8e00ff */
[----:B------:R-:W-:-:S03]  /*1ed0*/  IMAD R8, R9, 0x40, R200 ;  /* 0x0000004009087824 */ /* 0x000fc600078e02c8 */
[----:B------:R-:W-:Y:S01]  /*1ee0*/  DFMA R10, R4, R10, R12 ;  /* 0x0000000a040a722b */ /* 0x000fe2000000000c */
[----:B------:R-:W-:Y:S02]  /*1ef0*/  IMAD.MOV.U32 R4, RZ, RZ, 0x3b39803f ;  /* 0x3b39803fff047424 */ /* 0x000fe400078e00ff */
[----:B------:R-:W-:Y:S01]  /*1f00*/  IMAD.MOV.U32 R5, RZ, RZ, 0x3c7abc9e ;  /* 0x3c7abc9eff057424 */ /* 0x000fe200078e00ff */
[----:B------:R-:W-:Y:S02]  /*1f10*/  WARPGROUP.DEPBAR.LE gsb0, 0x0 ;  /* 0x00008000000079c5 */ /* 0x000fe40000010000 */
[----:B------:R-:W-:Y:S02]  /*1f20*/  WARPGROUP.ARRIVE ;  /* 0x00000000000079c5 */ /* 0x000fe40000000000 */
[----:B------:R-:W-:Y:S01]  /*1f30*/  DADD R6, R10, -R6 ;  /* 0x000000000a067229 */ /* 0x000fe20000000806 */
[----:B------:R-:W-:-:S03]  /*1f40*/  LEA R11, R8, UR36, 0x2 ;  /* 0x00000024080b7c11 */ /* 0x000fc6000f8e10ff */
[----:B------:R-:W-:Y:S01]  /*1f50*/  HGMMA.64x64x16.F32 R24, gdesc[UR16], R24, gsb0 ;  /* 0x00e00000101879f0 */ /* 0x000fe20008000818 */
[----:B------:R-:W-:Y:S01]  /*1f60*/  UMOV UR16, 0xffda0d24 ;  /* 0xffda0d2400107882 */ /* 0x000fe20000000000 */
[----:B------:R-:W-:Y:S02]  /*1f70*/  UMOV UR17, 0x3c7777d0 ;  /* 0x3c7777d000117882 */ /* 0x000fe40000000000 */
[----:B------:R-:W-:Y:S01]  /*1f80*/  DFMA R6, R4, 1, R6 ;  /* 0x3ff000000406782b */ /* 0x000fe20000000006 */
[----:B------:R-:W-:Y:S01]  /*1f90*/  UIADD3 UR18, UR28, 0x200, URZ ;  /* 0x000002001c127890 */ /* 0x000fe2000fffe03f */
[----:B------:R-:W-:-:S06]  /*1fa0*/  UMOV UR19, 0x80000020 ;  /* 0x8000002000137882 */ /* 0x000fcc0000000000 */
[----:B------:R-:W-:-:S08]  /*1fb0*/  DADD R6, R14, R6 ;  /* 0x000000000e067229 */ /* 0x000fd00000000006 */
[----:B------:R-:W-:Y:S01]  /*1fc0*/  DMUL R4, R6, UR16 ;  /* 0x0000001006047c28 */ /* 0x000fe20008000000 */
[----:B------:R-:W-:Y:S01]  /*1fd0*/  UMOV UR16, 0x652b82fe ;  /* 0x652b82fe00107882 */ /* 0x000fe20000000000 */
[----:B------:R-:W-:-:S06]  /*1fe0*/  UMOV UR17, 0x3ff71547 ;  /* 0x3ff7154700117882 */ /* 0x000fcc0000000000 */
[----:B------:R-:W-:Y:S01]  /*1ff0*/  DFMA R6, R6, UR16, R4 ;  /* 0x0000001006067c2b */ /* 0x000fe20008000004 */
[----:B------:R-:W-:Y:S01]  /*2000*/  UIADD3 UR16, UR15, 0x500, URZ ;  /* 0x000005000f107890 */ /* 0x000fe2000fffe03f */
[----:B------:R-:W-:-:S04]  /*2010*/  UMOV UR17, 0x80000020 ;  /* 0x8000002000117882 */ /* 0x000fc80000000000 */
[----:B------:R-:W1:Y:S01]  /*2020*/  F2F.F32.F64 R56, R6 ;  /* 0x0000000600387310 */ /* 0x000e620000301000 */
[----:B------:R-:W-:Y:S02]  /*2030*/  WARPGROUP.DEPBAR.LE gsb0, 0x0 ;  /* 0x00008000000079c5 */ /* 0x000fe40000010000 */
[----:B------:R-:W1:Y:S04]  /*2040*/  LDS.64 R8, [R11+0x28000] ;  /* 0x028000000b087984 */ /* 0x000e680000000a00 */
[----:B------:R-:W2:Y:S04]  /*2050*/  LDS.64 R12, [R11+0x28020] ;  /* 0x028020000b0c7984 */ /* 0x000ea80000000a00 */
[----:B------:R-:W3:Y:S04]  /*2060*/  LDS.64 R14, [R11+0x28040] ;  /* 0x028040000b0e7984 */ /* 0x000ee80000000a00 */
[----:B------:R-:W4:Y:S04]  /*2070*/  LDS.64 R16, [R11+0x28060] ;  /* 0x028060000b107984 */ /* 0x000f280000000a00 */
[----:B------:R-:W5:Y:S04]  /*2080*/  LDS.64 R20, [R11+0x28080] ;  /* 0x028080000b147984 */ /* 0x000f680000000a00 */
[----:B------:R-:W5:Y:S01]  /*2090*/  LDS.64 R22, [R11+0x280a0] ;  /* 0x0280a0000b167984 */ /* 0x000f620000000a00 */
[----:B------:R-:W-:-:S06]  /*20a0*/  WARPGROUP.ARRIVE ;  /* 0x00000000000079c5 */ /* 0x000fcc0000000000 */
[----:B------:R-:W-:Y:S01]  /*20b0*/  HGMMA.64x64x16.F32 R24, gdesc[UR16], R24, gsb0 ;  /* 0x00e00000101879f0 */ /* 0x000fe20008000818 */
[----:B------:R-:W-:Y:S02]  /*20c0*/  UIADD3 UR16, UR15, 0x502, URZ ;  /* 0x000005020f107890 */ /* 0x000fe4000fffe03f */
[----:B------:R-:W-:Y:S01]  /*20d0*/  UIADD3 UR18, UR28, 0x202, URZ ;  /* 0x000002021c127890 */ /* 0x000fe2000fffe03f */
[----:B------:R-:W-:Y:S01]  /*20e0*/  UMOV UR17, 0x80000020 ;  /* 0x8000002000117882 */ /* 0x000fe20000000000 */
[----:B------:R-:W-:Y:S01]  /*20f0*/  UMOV UR19, 0x80000020 ;  /* 0x8000002000137882 */ /* 0x000fe20000000000 */
[----:B------:R-:W-:-:S04]  /*2100*/  ULEA UR15, UR37, UR39, 0x1 ;  /* 0x00000027250f7291 */ /* 0x000fc8000f8e083f */
[----:B------:R-:W-:Y:S01]  /*2110*/  ULEA UR15, UR15, UR25, 0x3 ;  /* 0x000000190f0f7291 */ /* 0x000fe2000f8e183f */
[C---:B-1----:R-:W-:Y:S01]  /*2120*/  FMUL R4, R56.reuse, R8 ;  /* 0x0000000838047220 */ /* 0x042fe20000400000 */
[C---:B------:R-:W-:Y:S01]  /*2130*/  FMUL R5, R56.reuse, R9 ;  /* 0x0000000938057220 */ /* 0x040fe20000400000 */
[C---:B--2---:R-:W-:Y:S01]  /*2140*/  FMUL R8, R56.reuse, R12 ;  /* 0x0000000c38087220 */ /* 0x044fe20000400000 */
[C---:B------:R-:W-:Y:S01]  /*2150*/  FMUL R9, R56.reuse, R13 ;  /* 0x0000000d38097220 */ /* 0x040fe20000400000 */
[----:B------:R-:W-:Y:S02]  /*2160*/  IMAD.MOV.U32 R6, RZ, RZ, R4 ;  /* 0x000000ffff067224 */ /* 0x000fe400078e0004 */
[C---:B---3--:R-:W-:Y:S01]  /*2170*/  FMUL R12, R56.reuse, R14 ;  /* 0x0000000e380c7220 */ /* 0x048fe20000400000 */
[C---:B------:R-:W-:Y:S01]  /*2180*/  FMUL R13, R56.reuse, R15 ;  /* 0x0000000f380d7220 */ /* 0x040fe20000400000 */
[----:B------:R-:W-:Y:S02]  /*2190*/  IMAD.MOV.U32 R7, RZ, RZ, R5 ;  /* 0x000000ffff077224 */ /* 0x000fe400078e0005 */
[C---:B----4-:R-:W-:Y:S01]  /*21a0*/  FMUL R16, R56.reuse, R16 ;  /* 0x0000001038107220 */ /* 0x050fe20000400000 */
[----:B------:R-:W-:Y:S01]  /*21b0*/  FMUL R17, R56, R17 ;  /* 0x0000001138117220 */ /* 0x000fe20000400000 */
[----:B------:R-:W-:Y:S01]  /*21c0*/  IMAD.MOV.U32 R14, RZ, RZ, R12 ;  /* 0x000000ffff0e7224 */ /* 0x000fe200078e000c */
[----:B------:R5:W-:Y:S01]  /*21d0*/  STL.128 [R1], R4 ;  /* 0x0000000401007387 */ /* 0x000be20000100c00 */
[----:B------:R-:W-:-:S02]  /*21e0*/  IMAD.MOV.U32 R15, RZ, RZ, R13 ;  /* 0x000000ffff0f7224 */ /* 0x000fc400078e000d */
[----:B------:R-:W-:Y:S02]  /*21f0*/  IMAD.MOV.U32 R18, RZ, RZ, R16 ;  /* 0x000000ffff127224 */ /* 0x000fe400078e0010 */
[----:B------:R-:W-:Y:S01]  /*2200*/  IMAD.MOV.U32 R19, RZ, RZ, R17 ;  /* 0x000000ffff137224 */ /* 0x000fe200078e0011 */
[----:B------:R1:W-:Y:S01]  /*2210*/  STL.128 [R1+0x20], R12 ;  /* 0x0000200c01007387 */ /* 0x0003e20000100c00 */
[----:B------:R-:W-:-:S03]  /*2220*/  IMAD.MOV.U32 R10, RZ, RZ, R8 ;  /* 0x000000ffff0a7224 */ /* 0x000fc600078e0008 */
[----:B------:R2:W-:Y:S01]  /*2230*/  STL.128 [R1+0x30], R16 ;  /* 0x0000301001007387 */ /* 0x0005e20000100c00 */
[C---:B-----5:R-:W-:Y:S01]  /*2240*/  FMUL R4, R56.reuse, R20 ;  /* 0x0000001438047220 */ /* 0x060fe20000400000 */
[C---:B------:R-:W-:Y:S01]  /*2250*/  FMUL R5, R56.reuse, R21 ;  /* 0x0000001538057220 */ /* 0x040fe20000400000 */
[C---:B------:R-:W-:Y:S01]  /*2260*/  FMUL R20, R56.reuse, R22 ;  /* 0x0000001638147220 */ /* 0x040fe20000400000 */
[----:B------:R-:W-:Y:S01]  /*2270*/  FMUL R21, R56, R23 ;  /* 0x0000001738157220 */ /* 0x000fe20000400000 */
[----:B------:R-:W-:Y:S02]  /*2280*/  IMAD.MOV.U32 R6, RZ, RZ, R4 ;  /* 0x000000ffff067224 */ /* 0x000fe400078e0004 */
[----:B-1----:R-:W-:Y:S02]  /*2290*/  IMAD.U32 R15, RZ, RZ, UR22 ;  /* 0x00000016ff0f7e24 */ /* 0x002fe4000f8e00ff */
[----:B------:R-:W-:Y:S02]  /*22a0*/  IMAD.MOV.U32 R7, RZ, RZ, R5 ;  /* 0x000000ffff077224 */ /* 0x000fe400078e0005 */
[----:B--2---:R-:W-:-:S02]  /*22b0*/  IMAD R16, R15, 0x40, R200 ;  /* 0x000000400f107824 */ /* 0x004fc400078e02c8 */
[----:B------:R-:W-:Y:S01]  /*22c0*/  IMAD.MOV.U32 R22, RZ, RZ, R20 ;  /* 0x000000ffff167224 */ /* 0x000fe200078e0014 */
[----:B------:R1:W-:Y:S01]  /*22d0*/  STL.128 [R1+0x40], R4 ;  /* 0x0000400401007387 */ /* 0x0003e20000100c00 */
[----:B------:R-:W-:Y:S01]  /*22e0*/  IMAD.MOV.U32 R23, RZ, RZ, R21 ;  /* 0x000000ffff177224 */ /* 0x000fe200078e0015 */
[----:B------:R-:W-:-:S04]  /*22f0*/  LEA R16, R16, UR36, 0x2 ;  /* 0x0000002410107c11 */ /* 0x000fc8000f8e10ff */
[----:B------:R-:W-:Y:S01]  /*2300*/  STL.128 [R1+0x50], R20 ;  /* 0x0000501401007387 */ /* 0x000fe20000100c00 */
[----:B-1----:R-:W-:Y:S01]  /*2310*/  IMAD.U32 R4, RZ, RZ, UR21 ;  /* 0x00000015ff047e24 */ /* 0x002fe2000f8e00ff */
[----:B------:R-:W-:Y:S02]  /*2320*/  WARPGROUP.DEPBAR.LE gsb0, 0x0 ;  /* 0x00008000000079c5 */ /* 0x000fe40000010000 */
[----:B------:R-:W-:Y:S02]  /*2330*/  LDS.64 R58, [R11+0x280c0] ;  /* 0x0280c0000b3a7984 */ /* 0x000fe40000000a00 */
[----:B------:R-:W-:Y:S02]  /*2340*/  SHF.L.U32 R4, R4, 0x1f, RZ ;  /* 0x0000001f04047819 */ /* 0x000fe400000006ff */
[----:B------:R1:W2:Y:S04]  /*2350*/  LDS.64 R60, [R11+0x280e0] ;  /* 0x0280e0000b3c7984 */ /* 0x0002a80000000a00 */
[----:B------:R-:W3:Y:S04]  /*2360*/  LDS.64 R202, [R16+0x28000] ;  /* 0x0280000010ca7984 */ /* 0x000ee80000000a00 */
[----:B------:R-:W4:Y:S01]  /*2370*/  LDS.64 R70, [R16+0x28020] ;  /* 0x0280200010467984 */ /* 0x000f220000000a00 */
[----:B-1----:R-:W-:-:S03]  /*2380*/  IMAD.MOV.U32 R11, RZ, RZ, R9 ;  /* 0x000000ffff0b7224 */ /* 0x002fc600078e0009 */
[----:B------:R-:W1:Y:S04]  /*2390*/  LDS.64 R68, [R16+0x28040] ;  /* 0x0280400010447984 */ /* 0x000e680000000a00 */
[----:B------:R-:W1:Y:S04]  /*23a0*/  LDS.64 R66, [R16+0x28060] ;  /* 0x0280600010427984 */ /* 0x000e680000000a00 */
[----:B------:R-:W1:Y:S04]  /*23b0*/  LDS.64 R64, [R16+0x28080] ;  /* 0x0280800010407984 */ /* 0x000e680000000a00 */
[----:B------:R-:W1:Y:S04]  /*23c0*/  LDS.64 R216, [R16+0x280a0] ;  /* 0x0280a00010d87984 */ /* 0x000e680000000a00 */
[----:B------:R-:W1:Y:S04]  /*23d0*/  LDS.64 R214, [R16+0x280c0] ;  /* 0x0280c00010d67984 */ /* 0x000e680000000a00 */
[----:B------:R-:W1:Y:S01]  /*23e0*/  LDS.64 R218, [R16+0x280e0] ;  /* 0x0280e00010da7984 */ /* 0x000e620000000a00 */
[----:B------:R-:W-:-:S03]  /*23f0*/  WARPGROUP.ARRIVE ;  /* 0x00000000000079c5 */ /* 0x000fc60000000000 */
[----:B------:R5:W-:Y:S03]  /*2400*/  STL.128 [R1+0x10], R8 ;  /* 0x0000100801007387 */ /* 0x000be60000100c00 */
[----:B------:R-:W-:Y:S01]  /*2410*/  HGMMA.64x64x16.F32 R24, gdesc[UR16], R24, gsb0 ;  /* 0x00e00000101879f0 */ /* 0x000fe20008000818 */
[C---:B--2---:R-:W-:Y:S01]  /*2420*/  FMUL R12, R56.reuse, R60 ;  /* 0x0000003c380c7220 */ /* 0x044fe20000400000 */
[----:B------:R-:W-:-:S03]  /*2430*/  FMUL R13, R56, R61 ;  /* 0x0000003d380d7220 */ /* 0x000fc60000400000 */
[----:B------:R-:W-:Y:S02]  /*2440*/  IMAD.MOV.U32 R14, RZ, RZ, R12 ;  /* 0x000000ffff0e7224 */ /* 0x000fe400078e000c */
[----:B------:R-:W-:-:S05]  /*2450*/  IMAD.MOV.U32 R15, RZ, RZ, R13 ;  /* 0x000000ffff0f7224 */ /* 0x000fca00078e000d */
[----:B------:R2:W-:Y:S01]  /*2460*/  STL.128 [R1+0x70], R12 ;  /* 0x0000700c01007387 */ /* 0x0005e20000100c00 */
[C---:B-----5:R-:W-:Y:S01]  /*2470*/  FMUL R8, R56.reuse, R58 ;  /* 0x0000003a38087220 */ /* 0x060fe20000400000 */
[----:B------:R-:W-:-:S03]  /*2480*/  FMUL R9, R56, R59 ;  /* 0x0000003b38097220 */ /* 0x000fc60000400000 */
[----:B------:R-:W-:Y:S02]  /*2490*/  IMAD.MOV.U32 R10, RZ, RZ, R8 ;  /* 0x000000ffff0a7224 */ /* 0x000fe400078e0008 */
[----:B------:R-:W-:-:S05]  /*24a0*/  IMAD.MOV.U32 R11, RZ, RZ, R9 ;  /* 0x000000ffff0b7224 */ /* 0x000fca00078e0009 */
[----:B------:R2:W-:Y:S01]  /*24b0*/  STL.128 [R1+0x60], R8 ;  /* 0x0000600801007387 */ /* 0x0005e20000100c00 */
[----:B------:R-:W-:Y:S02]  /*24c0*/  WARPGROUP.DEPBAR.LE gsb0, 0x0 ;  /* 0x00008000000079c5 */ /* 0x000fe40000010000 */
[----:B------:R-:W5:Y:S02]  /*24d0*/  SYNCS.PHASECHK.TRANS64.TRYWAIT P1, [UR15], R4 ;  /* 0x00000004ff0075a7 */ /* 0x000f64000802014f */
[----:B-12345:R-:W-:Y:S05]  /*24e0*/  @!P1 BRA `(.L_x_25) ;  /* 0x0000008000e09947 */ /* 0x03efea0003800000 */
.L_x_146:
[----:B------:R-:W2:Y:S04]  /*24f0*/  LDL.128 R204, [R1+0x10] ;  /* 0x0000100001cc7983 */ /* 0x000ea80000100c00 */
[----:B------:R-:W3:Y:S04]  /*2500*/  LDL.128 R60, [R1] ;  /* 0x00000000013c7983 */ /* 0x000ee80000100c00 */
[----:B-1----:R-:W4:Y:S04]  /*2510*/  LDL.128 R4, [R1+0x20] ;  /* 0x0000200001047983 */ /* 0x002f280000100c00 */
[----:B------:R-:W5:Y:S04]  /*2520*/  LDL.128 R20, [R1+0x30] ;  /* 0x0000300001147983 */ /* 0x000f680000100c00 */
[----:B------:R-:W5:Y:S01]  /*2530*/  LDL.128 R8, [R1+0x40] ;  /* 0x0000400001087983 */ /* 0x000f620000100c00 */
[C---:B------:R-:W-:Y:S01]  /*2540*/  VIADD R16, R0.reuse, 0x1 ;  /* 0x0000000100107836 */ /* 0x040fe20000000000 */
[----:B------:R-:W-:Y:S01]  /*2550*/  ULDC UR18, c[0x0][0xa04] ;  /* 0x0002810000127ab9 */ /* 0x000fe20000000800 */
[----:B------:R-:W-:Y:S01]  /*2560*/  VIADD R209, R201, 0x8 ;  /* 0x00000008c9d17836 */ /* 0x000fe20000000000 */
[----:B------:R-:W5:Y:S01]  /*2570*/  LDL.128 R12, [R1+0x50] ;  /* 0x00005000010c7983 */ /* 0x000f620000100c00 */
[----:B------:R-:W-:-:S02]  /*2580*/  VIADD R208, R0, 0x8 ;  /* 0x0000000800d07836 */ /* 0x000fc40000000000 */
[----:B------:R-:W-:Y:S01]  /*2590*/  VIADD R210, R0, 0x9 ;  /* 0x0000000900d27836 */ /* 0x000fe20000000000 */
[----:B------:R-:W-:Y:S01]  /*25a0*/  ISETP.GE.AND P4, PT, R16, R201, PT ;  /* 0x000000c91000720c */ /* 0x000fe20003f86270 */
[----:B------:R-:W-:Y:S01]  /*25b0*/  VIADD R212, R0, 0x10 ;  /* 0x0000001000d47836 */ /* 0x000fe20000000000 */
[----:B------:R-:W-:Y:S01]  /*25c0*/  ISETP.GE.AND P3, PT, R16, R209, PT ;  /* 0x000000d11000720c */ /* 0x000fe20003f66270 */
[----:B------:R-:W5:Y:S01]  /*25d0*/  LDL.128 R56, [R1+0x60] ;  /* 0x0000600001387983 */ /* 0x000f620000100c00 */
[C---:B------:R-:W-:Y:S02]  /*25e0*/  ISETP.GE.AND P5, PT, R208.reuse, R201, PT ;  /* 0x000000c9d000720c */ /* 0x040fe40003fa6270 */
[----:B------:R-:W-:Y:S01]  /*25f0*/  ISETP.GE.AND P6, PT, R208, R209, PT ;  /* 0x000000d1d000720c */ /* 0x000fe20003fc6270 */
[----:B------:R-:W-:Y:S01]  /*2600*/  VIADD R220, R0, 0x11 ;  /* 0x0000001100dc7836 */ /* 0x000fe20000000000 */
[----:B------:R-:W-:Y:S01]  /*2610*/  ISETP.GE.AND P2, PT, R210, R201, PT ;  /* 0x000000c9d200720c */ /* 0x000fe20003f46270 */
[----:B------:R-:W-:Y:S01]  /*2620*/  VIADD R222, R0, 0x20 ;  /* 0x0000002000de7836 */ /* 0x000fe20000000000 */
[----:B------:R-:W-:Y:S01]  /*2630*/  ISETP.GE.AND P1, PT, R210, R209, PT ;  /* 0x000000d1d200720c */ /* 0x000fe20003f26270 */
[----:B------:R-:W-:Y:S01]  /*2640*/  ULOP3.LUT UR30, UR14, 0x1000000, URZ, 0xfc, !UPT ;  /* 0x010000000e1e7892 */ /* 0x000fe2000f8efc3f */
[----:B------:R-:W-:Y:S01]  /*2650*/  FSEL R208, R169, -INF , P4 ;  /* 0xff800000a9d07808 */ /* 0x000fe20002000000 */
[----:B------:R-:W-:Y:S01]  /*2660*/  ULOP3.LUT UR28, UR39, 0x1, URZ, 0xc, !UPT ;  /* 0x00000001271c7892 */ /* 0x000fe2000f8e0c3f */
[----:B------:R-:W-:Y:S01]  /*2670*/  FSEL R210, R171, -INF , P3 ;  /* 0xff800000abd27808 */ /* 0x000fe20001800000 */
[----:B------:R-:W5:Y:S01]  /*2680*/  LDL.128 R16, [R1+0x70] ;  /* 0x0000700001107983 */ /* 0x000f620000100c00 */
[C---:B------:R-:W-:Y:S01]  /*2690*/  ISETP.GE.AND P4, PT, R212.reuse, R201, PT ;  /* 0x000000c9d400720c */ /* 0x040fe20003f86270 */
[----:B------:R-:W-:Y:S01]  /*26a0*/  USHF.L.U32 UR14, UR37, 0x1, URZ ;  /* 0x00000001250e7899 */ /* 0x000fe2000800063f */
[----:B------:R-:W-:Y:S01]  /*26b0*/  ISETP.GE.AND P3, PT, R212, R209, PT ;  /* 0x000000d1d400720c */ /* 0x000fe20003f66270 */
[----:B------:R-:W-:Y:S01]  /*26c0*/  VIADD R212, R0, 0x18 ;  /* 0x0000001800d47836 */ /* 0x000fe20000000000 */
[----:B------:R-:W-:Y:S01]  /*26d0*/  FSEL R169, R172, -INF , P5 ;  /* 0xff800000aca97808 */ /* 0x000fe20002800000 */
[----:B------:R-:W-:Y:S01]  /*26e0*/  ULOP3.LUT UR14, UR14, 0xfffffffe, UR28, 0xe2, !UPT ;  /* 0xfffffffe0e0e7892 */ /* 0x000fe2000f8ee21c */
[----:B------:R-:W-:Y:S01]  /*26f0*/  FSEL R171, R174, -INF , P6 ;  /* 0xff800000aeab7808 */ /* 0x000fe20003000000 */
[----:B------:R-:W-:Y:S01]  /*2700*/  VIADD R174, R0, 0x19 ;  /* 0x0000001900ae7836 */ /* 0x000fe20000000000 */
[----:B------:R-:W-:Y:S01]  /*2710*/  FSEL R172, R173, -INF , P2 ;  /* 0xff800000adac7808 */ /* 0x000fe20001000000 */
[----:B------:R-:W-:Y:S01]  /*2720*/  ULEA UR16, UR14, UR25, 0x3 ;  /* 0x000000190e107291 */ /* 0x000fe2000f8e183f */
[----:B------:R-:W-:Y:S01]  /*2730*/  ISETP.GE.AND P2, PT, R212, R201, PT ;  /* 0x000000c9d400720c */ /* 0x000fe20003f46270 */
[----:B------:R-:W-:Y:S01]  /*2740*/  UIMAD UR17, UR22, 0x300, UR30 ;  /* 0x00000300161178a4 */ /* 0x000fe2000f8e021e */
[----:B------:R-:W-:Y:S01]  /*2750*/  FSEL R211, R178, -INF , P3 ;  /* 0xff800000b2d37808 */ /* 0x000fe20001800000 */
[----:B------:R-:W-:Y:S01]  /*2760*/  UMOV UR15, 0x80000020 ;  /* 0x80000020000f7882 */ /* 0x000fe20000000000 */
[-C--:B------:R-:W-:Y:S01]  /*2770*/  ISETP.GE.AND P3, PT, R174, R209.reuse, PT ;  /* 0x000000d1ae00720c */ /* 0x080fe20003f66270 */
[--C-:B------:R-:W-:Y:S01]  /*2780*/  FADD R31, R31, -R71.reuse ;  /* 0x800000471f1f7221 */ /* 0x100fe20000000000 */
[----:B------:R-:W-:Y:S01]  /*2790*/  ISETP.GE.AND P6, PT, R220, R209, PT ;  /* 0x000000d1dc00720c */ /* 0x000fe20003fc6270 */
[--C-:B------:R-:W-:Y:S01]  /*27a0*/  FADD R28, R28, -R70.reuse ;  /* 0x800000461c1c7221 */ /* 0x100fe20000000000 */
[----:B------:R-:W-:Y:S01]  /*27b0*/  FSEL R178, R183, -INF , P3 ;  /* 0xff800000b7b27808 */ /* 0x000fe20001800000 */
[----:B------:R-:W-:Y:S01]  /*27c0*/  SYNCS.ARRIVE.TRANS64.A1T0 RZ, [UR16], RZ ;  /* 0x000000ffffff79a7 */ /* 0x000fe20008100010 */
[----:B------:R-:W-:Y:S01]  /*27d0*/  ISETP.GE.AND P5, PT, R220, R201, PT ;  /* 0x000000c9dc00720c */ /* 0x000fe20003fa6270 */
[----:B------:R-:W-:Y:S01]  /*27e0*/  UMOV UR14, UR17 ;  /* 0x00000011000e7c82 */ /* 0x000fe20008000000 */
[----:B------:R-:W-:Y:S01]  /*27f0*/  FSEL R220, R175, -INF , P1 ;  /* 0xff800000afdc7808 */ /* 0x000fe20000800000 */
[----:B------:R-:W-:Y:S01]  /*2800*/  ULDC UR16, c[0x0][0xa00] ;  /* 0x0002800000107ab9 */ /* 0x000fe20000000800 */
[----:B------:R-:W-:Y:S01]  /*2810*/  ISETP.GE.AND P1, PT, R212, R209, PT ;  /* 0x000000d1d400720c */ /* 0x000fe20003f26270 */
[----:B------:R-:W-:Y:S01]  /*2820*/  FADD R29, R29, -R71 ;  /* 0x800000471d1d7221 */ /* 0x000fe20000000000 */
[----:B------:R-:W-:Y:S01]  /*2830*/  FSEL R212, R177, -INF , P5 ;  /* 0xff800000b1d47808 */ /* 0x000fe20002800000 */
[----:B------:R-:W-:Y:S01]  /*2840*/  FADD R30, R30, -R70 ;  /* 0x800000461e1e7221 */ /* 0x000fe20000000000 */
[-C--:B------:R-:W-:Y:S01]  /*2850*/  ISETP.GE.AND P5, PT, R222, R201.reuse, PT ;  /* 0x000000c9de00720c */ /* 0x080fe20003fa6270 */
[--C-:B------:R-:W-:Y:S01]  /*2860*/  FADD R32, R32, -R68.reuse ;  /* 0x8000004420207221 */ /* 0x100fe20000000000 */
[----:B------:R-:W-:Y:S01]  /*2870*/  FSEL R213, R176, -INF , P4 ;  /* 0xff800000b0d57808 */ /* 0x000fe20002000000 */
[----:B------:R-:W-:Y:S01]  /*2880*/  FADD R34, R34, -R68 ;  /* 0x8000004422227221 */ /* 0x000fe20000000000 */
[----:B------:R-:W-:Y:S01]  /*2890*/  ISETP.GE.AND P4, PT, R174, R201, PT ;  /* 0x000000c9ae00720c */ /* 0x000fe20003f86270 */
[----:B------:R-:W-:Y:S01]  /*28a0*/  FADD R42, R42, -R64 ;  /* 0x800000402a2a7221 */ /* 0x000fe20000000000 */
[----:B------:R-:W-:Y:S01]  /*28b0*/  FSEL R177, R182, -INF , P1 ;  /* 0xff800000b6b17808 */ /* 0x000fe20000800000 */
[----:B------:R-:W-:Y:S01]  /*28c0*/  FADD R43, R43, -R65 ;  /* 0x800000412b2b7221 */ /* 0x000fe20000000000 */
[----:B------:R-:W-:Y:S01]  /*28d0*/  FSEL R176, R181, -INF , P4 ;  /* 0xff800000b5b07808 */ /* 0x000fe20002000000 */
[----:B------:R-:W-:Y:S01]  /*28e0*/  FADD R35, R35, -R69 ;  /* 0x8000004523237221 */ /* 0x000fe20000000000 */
[--C-:B------:R-:W-:Y:S01]  /*28f0*/  FADD R36, R36, -R66.reuse ;  /* 0x8000004224247221 */ /* 0x100fe20000000000 */
[----:B------:R-:W-:Y:S01]  /*2900*/  FADD R37, R37, -R67 ;  /* 0x8000004325257221 */ /* 0x000fe20000000000 */
[----:B------:R-:W-:Y:S01]  /*2910*/  FADD R33, R33, -R69 ;  /* 0x8000004521217221 */ /* 0x000fe20000000000 */
[----:B------:R-:W-:Y:S01]  /*2920*/  FADD R38, R38, -R66 ;  /* 0x8000004226267221 */ /* 0x000fe20000000000 */
[----:B------:R-:W-:Y:S01]  /*2930*/  FADD R40, R40, -R64 ;  /* 0x8000004028287221 */ /* 0x000fe20000000000 */
[----:B------:R-:W-:Y:S01]  /*2940*/  FADD R41, R41, -R65 ;  /* 0x8000004129297221 */ /* 0x000fe20000000000 */
[--C-:B------:R-:W-:Y:S01]  /*2950*/  FADD R45, R45, -R217.reuse ;  /* 0x800000d92d2d7221 */ /* 0x100fe20000000000 */
[----:B------:R-:W-:Y:S01]  /*2960*/  FADD R47, R47, -R217 ;  /* 0x800000d92f2f7221 */ /* 0x000fe20000000000 */
[----:B------:R-:W-:Y:S01]  /*2970*/  FADD R50, R50, -R214 ;  /* 0x800000d632327221 */ /* 0x000fe20000000000 */
[--C-:B------:R-:W-:Y:S01]  /*2980*/  FADD R51, R51, -R215.reuse ;  /* 0x800000d733337221 */ /* 0x100fe20000000000 */
[----:B------:R-:W-:Y:S01]  /*2990*/  FADD R49, R49, -R215 ;  /* 0x800000d731317221 */ /* 0x000fe20000000000 */
[--C-:B------:R-:W-:Y:S01]  /*29a0*/  FADD R44, R44, -R216.reuse ;  /* 0x800000d82c2c7221 */ /* 0x100fe20000000000 */
[----:B------:R-:W-:Y:S01]  /*29b0*/  FADD R46, R46, -R216 ;  /* 0x800000d82e2e7221 */ /* 0x000fe20000000000 */
[----:B------:R-:W-:Y:S01]  /*29c0*/  UIADD3 UR37, UR37, 0x1, URZ ;  /* 0x0000000125257890 */ /* 0x000fe2000fffe03f */
[----:B------:R-:W-:Y:S01]  /*29d0*/  FADD R52, R52, -R218 ;  /* 0x800000da34347221 */ /* 0x000fe20000000000 */
[----:B------:R-:W-:Y:S01]  /*29e0*/  FADD R48, R48, -R214 ;  /* 0x800000d630307221 */ /* 0x000fe20000000000 */
[----:B------:R-:W-:Y:S01]  /*29f0*/  FADD R39, R39, -R67 ;  /* 0x8000004327277221 */ /* 0x000fe20000000000 */
[----:B------:R-:W-:Y:S01]  /*2a00*/  UISETP.NE.AND UP0, UPT, UR37, 0x2, UPT ;  /* 0x000000022500788c */ /* 0x000fe2000bf05270 */
[----:B------:R-:W-:Y:S01]  /*2a10*/  FADD R54, R54, -R218 ;  /* 0x800000da36367221 */ /* 0x000fe20000000000 */
[--C-:B------:R-:W-:Y:S01]  /*2a20*/  FADD R53, R53, -R219.reuse ;  /* 0x800000db35357221 */ /* 0x100fe20000000000 */
[----:B------:R-:W-:Y:S01]  /*2a30*/  FADD R55, R55, -R219 ;  /* 0x800000db37377221 */ /* 0x000fe20000000000 */
[----:B------:R-:W-:Y:S01]  /*2a40*/  USEL UR37, UR37, URZ, UP0 ;  /* 0x0000003f25257287 */ /* 0x000fe20008000000 */
[----:B--2---:R-:W-:Y:S01]  /*2a50*/  FFMA R169, R169, UR18, -R204 ;  /* 0x00000012a9a97c23 */ /* 0x004fe200080008cc */
[----:B------:R-:W-:Y:S01]  /*2a60*/  FFMA R221, R172, UR18, -R205 ;  /* 0x00000012acdd7c23 */ /* 0x000fe200080008cd */
[----:B------:R-:W-:Y:S01]  /*2a70*/  FSEL R205, R180, -INF , P2 ;  /* 0xff800000b4cd7808 */ /* 0x000fe20001000000 */
[C---:B------:R-:W-:Y:S01]  /*2a80*/  VIADD R180, R0.reuse, 0x28 ;  /* 0x0000002800b47836 */ /* 0x040fe20000000000 */
[----:B------:R-:W-:Y:S01]  /*2a90*/  FSEL R204, R179, -INF , P6 ;  /* 0xff800000b3cc7808 */ /* 0x000fe20003000000 */
[----:B------:R-:W-:Y:S01]  /*2aa0*/  FFMA R206, R171, UR18, -R206 ;  /* 0x00000012abce7c23 */ /* 0x000fe200080008ce */
[----:B------:R-:W-:Y:S01]  /*2ab0*/  FSETP.GEU.AND P2, PT, R169, -126, PT ;  /* 0xc2fc0000a900780b */ /* 0x000fe20003f4e000 */
[----:B------:R-:W-:Y:S01]  /*2ac0*/  VIADD R172, R0, 0x21 ;  /* 0x0000002100ac7836 */ /* 0x000fe20000000000 */
[----:B------:R-:W-:Y:S01]  /*2ad0*/  FSETP.GEU.AND P3, PT, R221, -126, PT ;  /* 0xc2fc0000dd00780b */ /* 0x000fe20003f6e000 */
[----:B---3--:R-:W-:Y:S01]  /*2ae0*/  FFMA R63, R210, UR18, -R63 ;  /* 0x00000012d23f7c23 */ /* 0x008fe2000800083f */
[-C--:B------:R-:W-:Y:S01]  /*2af0*/  ISETP.GE.AND P6, PT, R222, R209.reuse, PT ;  /* 0x000000d1de00720c */ /* 0x080fe20003fc6270 */
[----:B------:R-:W-:Y:S01]  /*2b00*/  FFMA R61, R208, UR18, -R61 ;  /* 0x00000012d03d7c23 */ /* 0x000fe2000800083d */
[----:B------:R-:W-:Y:S01]  /*2b10*/  FSEL R171, R184, -INF , P5 ;  /* 0xff800000b8ab7808 */ /* 0x000fe20002800000 */
[----:B----4-:R-:W-:Y:S01]  /*2b20*/  FFMA R212, R212, UR18, -R5 ;  /* 0x00000012d4d47c23 */ /* 0x010fe20008000805 */
[----:B------:R-:W-:Y:S01]  /*2b30*/  FSEL R173, R186, -INF , P6 ;  /* 0xff800000baad7808 */ /* 0x000fe20003000000 */
[----:B------:R-:W-:Y:S01]  /*2b40*/  FFMA R213, R213, UR18, -R4 ;  /* 0x00000012d5d57c23 */ /* 0x000fe20008000804 */
[----:B------:R-:W-:Y:S01]  /*2b50*/  ISETP.GE.AND P6, PT, R0, R209, PT ;  /* 0x000000d10000720c */ /* 0x000fe20003fc6270 */
[----:B-----5:R-:W-:Y:S01]  /*2b60*/  FFMA R205, R205, UR18, -R20 ;  /* 0x00000012cdcd7c23 */ /* 0x020fe20008000814 */
[----:B------:R-:W-:Y:S01]  /*2b70*/  ISETP.GE.AND P5, PT, R180, R201, PT ;  /* 0x000000c9b400720c */ /* 0x000fe20003fa6270 */
[----:B------:R-:W-:Y:S01]  /*2b80*/  @!P2 FMUL R169, R169, 0.5 ;  /* 0x3f000000a9a9a820 */ /* 0x000fe20000400000 */
[----:B------:R-:W-:Y:S01]  /*2b90*/  FSEL R179, R170, -INF , P6 ;  /* 0xff800000aab37808 */ /* 0x000fe20003000000 */
[----:B------:R-:W-:Y:S01]  /*2ba0*/  @!P3 FMUL R221, R221, 0.5 ;  /* 0x3f000000ddddb820 */ /* 0x000fe20000400000 */
[----:B------:R-:W-:Y:S01]  /*2bb0*/  ISETP.GE.AND P4, PT, R172, R209, PT ;  /* 0x000000d1ac00720c */ /* 0x000fe20003f86270 */
[----:B------:R-:W-:Y:S01]  /*2bc0*/  FFMA R204, R204, UR18, -R7 ;  /* 0x00000012cccc7c23 */ /* 0x000fe20008000807 */
[----:B------:R-:W-:Y:S01]  /*2bd0*/  FSEL R175, R188, -INF , P5 ;  /* 0xff800000bcaf7808 */ /* 0x000fe20002800000 */
[----:B------:R-:W1:Y:S01]  /*2be0*/  MUFU.EX2 R169, R169 ;  /* 0x000000a900a97308 */ /* 0x000e620000000800 */
[-C--:B------:R-:W-:Y:S01]  /*2bf0*/  ISETP.GE.AND P5, PT, R0, R201.reuse, PT ;  /* 0x000000c90000720c */ /* 0x080fe20003fa6270 */
[----:B------:R-:W-:Y:S01]  /*2c00*/  FFMA R178, R178, UR18, -R23 ;  /* 0x00000012b2b27c23 */ /* 0x000fe20008000817 */
[----:B------:R-:W-:Y:S01]  /*2c10*/  ISETP.GE.AND P1, PT, R172, R201, PT ;  /* 0x000000c9ac00720c */ /* 0x000fe20003f26270 */
[----:B------:R-:W-:Y:S01]  /*2c20*/  FFMA R211, R211, UR18, -R6 ;  /* 0x00000012d3d37c23 */ /* 0x000fe20008000806 */
[----:B------:R-:W-:Y:S01]  /*2c30*/  FSEL R172, R187, -INF , P4 ;  /* 0xff800000bbac7808 */ /* 0x000fe20002000000 */
[----:B------:R-:W-:Y:S01]  /*2c40*/  FFMA R188, R177, UR18, -R22 ;  /* 0x00000012b1bc7c23 */ /* 0x000fe20008000816 */
[----:B------:R-:W-:Y:S01]  /*2c50*/  ISETP.GE.AND P4, PT, R180, R209, PT ;  /* 0x000000d1b400720c */ /* 0x000fe20003f86270 */
[----:B------:R-:W2:Y:S01]  /*2c60*/  MUFU.EX2 R170, R221 ;  /* 0x000000dd00aa7308 */ /* 0x000ea20000000800 */
[----:B------:R-:W-:Y:S01]  /*2c70*/  FSEL R181, R168, -INF , P5 ;  /* 0xff800000a8b57808 */ /* 0x000fe20002800000 */
[----:B------:R-:W-:Y:S01]  /*2c80*/  FFMA R180, R179, UR18, -R62 ;  /* 0x00000012b3b47c23 */ /* 0x000fe2000800083e */
[----:B------:R-:W-:Y:S01]  /*2c90*/  FSEL R174, R185, -INF , P1 ;  /* 0xff800000b9ae7808 */ /* 0x000fe20000800000 */
[----:B------:R-:W-:Y:S01]  /*2ca0*/  FFMA R185, R220, UR18, -R207 ;  /* 0x00000012dcb97c23 */ /* 0x000fe200080008cf */
[----:B------:R-:W-:-:S02]  /*2cb0*/  VIADD R62, R0, 0x29 ;  /* 0x00000029003e7836 */ /* 0x000fc40000000000 */
[----:B------:R-:W-:Y:S01]  /*2cc0*/  FFMA R182, R181, UR18, -R60 ;  /* 0x00000012b5b67c23 */ /* 0x000fe2000800083c */
[----:B------:R-:W-:Y:S01]  /*2cd0*/  FSEL R179, R190, -INF , P4 ;  /* 0xff800000beb37808 */ /* 0x000fe20002000000 */
[----:B------:R-:W-:Y:S01]  /*2ce0*/  VIADD R60, R0, 0x30 ;  /* 0x00000030003c7836 */ /* 0x000fe20000000000 */
[----:B------:R-:W-:Y:S01]  /*2cf0*/  FSETP.GEU.AND P6, PT, R185, -126, PT ;  /* 0xc2fc0000b900780b */ /* 0x000fe20003fce000 */
[----:B-1----:R-:W-:Y:S01]  /*2d00*/  @!P2 FMUL R169, R169, R169 ;  /* 0x000000a9a9a9a220 */ /* 0x002fe20000400000 */
[----:B------:R-:W-:Y:S01]  /*2d10*/  FSETP.GEU.AND P5, PT, R180, -126, PT ;  /* 0xc2fc0000b400780b */ /* 0x000fe20003fae000 */
[----:B------:R-:W-:Y:S01]  /*2d20*/  FFMA R171, R171, UR18, -R8 ;  /* 0x00000012abab7c23 */ /* 0x000fe20008000808 */
[----:B------:R-:W-:Y:S01]  /*2d30*/  ISETP.GE.AND P4, PT, R62, R201, PT ;  /* 0x000000c93e00720c */ /* 0x000fe20003f86270 */
[--C-:B------:R-:W-:Y:S01]  /*2d40*/  FADD R8, R25, -R203.reuse ;  /* 0x800000cb19087221 */ /* 0x100fe20000000000 */
[----:B------:R-:W-:Y:S01]  /*2d50*/  FSETP.GEU.AND P2, PT, R182, -126, PT ;  /* 0xc2fc0000b600780b */ /* 0x000fe20003f4e000 */
[----:B------:R-:W-:Y:S01]  /*2d60*/  FADD R203, R27, -R203 ;  /* 0x800000cb1bcb7221 */ /* 0x000fe20000000000 */
[----:B------:R-:W-:Y:S01]  /*2d70*/  FSEL R184, R189, -INF , P4 ;  /* 0xff800000bdb87808 */ /* 0x000fe20002000000 */
[----:B--2---:R-:W-:Y:S01]  /*2d80*/  @!P3 FMUL R170, R170, R170 ;  /* 0x000000aaaaaab220 */ /* 0x004fe20000400000 */
[----:B------:R-:W-:Y:S01]  /*2d90*/  FSETP.GEU.AND P1, PT, R206, -126, PT ;  /* 0xc2fc0000ce00780b */ /* 0x000fe20003f2e000 */
[----:B------:R-:W-:Y:S01]  /*2da0*/  FFMA R189, R176, UR18, -R21 ;  /* 0x00000012b0bd7c23 */ /* 0x000fe20008000815 */
[----:B------:R-:W-:Y:S01]  /*2db0*/  FSETP.GEU.AND P4, PT, R63, -126, PT ;  /* 0xc2fc00003f00780b */ /* 0x000fe20003f8e000 */
[----:B------:R-:W-:Y:S01]  /*2dc0*/  @!P6 FMUL R185, R185, 0.5 ;  /* 0x3f000000b9b9e820 */ /* 0x000fe20000400000 */
[----:B------:R-:W-:Y:S01]  /*2dd0*/  FSETP.GEU.AND P3, PT, R61, -126, PT ;  /* 0xc2fc00003d00780b */ /* 0x000fe20003f6e000 */
[----:B------:R-:W-:Y:S01]  /*2de0*/  @!P5 FMUL R180, R180, 0.5 ;  /* 0x3f000000b4b4d820 */ /* 0x000fe20000400000 */
[--C-:B------:R-:W-:Y:S01]  /*2df0*/  FADD R21, R24, -R202.reuse ;  /* 0x800000ca18157221 */ /* 0x100fe20000000000 */
[----:B------:R-:W-:Y:S01]  /*2e00*/  FADD R202, R26, -R202 ;  /* 0x800000ca1aca7221 */ /* 0x000fe20000000000 */
[----:B------:R-:W-:Y:S01]  /*2e10*/  FFMA R174, R174, UR18, -R9 ;  /* 0x00000012aeae7c23 */ /* 0x000fe20008000809 */
[----:B------:R-:W-:Y:S01]  /*2e20*/  @!P2 FMUL R182, R182, 0.5 ;  /* 0x3f000000b6b6a820 */ /* 0x000fe20000400000 */
[----:B------:R-:W1:Y:S01]  /*2e30*/  MUFU.EX2 R185, R185 ;  /* 0x000000b900b97308 */ /* 0x000e620000000800 */
[----:B------:R-:W-:Y:S01]  /*2e40*/  FFMA R173, R173, UR18, -R10 ;  /* 0x00000012adad7c23 */ /* 0x000fe2000800080a */
[----:B------:R-:W-:Y:S01]  /*2e50*/  FFMA R14, R179, UR18, -R14 ;  /* 0x00000012b30e7c23 */ /* 0x000fe2000800080e */
[----:B------:R-:W-:Y:S01]  /*2e60*/  @!P1 FMUL R206, R206, 0.5 ;  /* 0x3f000000cece9820 */ /* 0x000fe20000400000 */
[----:B------:R-:W-:Y:S01]  /*2e70*/  FFMA R172, R172, UR18, -R11 ;  /* 0x00000012acac7c23 */ /* 0x000fe2000800080b */
[----:B------:R-:W-:Y:S01]  /*2e80*/  @!P4 FMUL R63, R63, 0.5 ;  /* 0x3f0000003f3fc820 */ /* 0x000fe20000400000 */
[----:B------:R-:W-:Y:S01]  /*2e90*/  FFMA R175, R175, UR18, -R12 ;  /* 0x00000012afaf7c23 */ /* 0x000fe2000800080c */
[----:B------:R-:W-:Y:S01]  /*2ea0*/  @!P3 FMUL R61, R61, 0.5 ;  /* 0x3f0000003d3db820 */ /* 0x000fe20000400000 */
[----:B------:R-:W2:Y:S01]  /*2eb0*/  MUFU.EX2 R180, R180 ;  /* 0x000000b400b47308 */ /* 0x000ea20000000800 */
[----:B------:R-:W-:-:S07]  /*2ec0*/  FFMA R184, R184, UR18, -R13 ;  /* 0x00000012b8b87c23 */ /* 0x000fce000800080d */
[----:B------:R-:W3:Y:S01]  /*2ed0*/  MUFU.EX2 R168, R206 ;  /* 0x000000ce00a87308 */ /* 0x000ee20000000800 */
[----:B-1----:R-:W-:Y:S01]  /*2ee0*/  @!P6 FMUL R185, R185, R185 ;  /* 0x000000b9b9b9e220 */ /* 0x002fe20000400000 */
[----:B------:R-:W-:-:S06]  /*2ef0*/  ISETP.GE.AND P6, PT, R60, R201, PT ;  /* 0x000000c93c00720c */ /* 0x000fcc0003fc6270 */
[----:B------:R1:W4:Y:S01]  /*2f00*/  MUFU.EX2 R181, R63 ;  /* 0x0000003f00b57308 */ /* 0x0003220000000800 */
[----:B--2---:R-:W-:Y:S01]  /*2f10*/  @!P5 FMUL R180, R180, R180 ;  /* 0x000000b4b4b4d220 */ /* 0x004fe20000400000 */
[----:B------:R-:W-:Y:S01]  /*2f20*/  ISETP.GE.AND P5, PT, R60, R209, PT ;  /* 0x000000d13c00720c */ /* 0x000fe20003fa6270 */
[----:B------:R-:W-:-:S05]  /*2f30*/  VIADD R60, R0, 0x31 ;  /* 0x00000031003c7836 */ /* 0x000fca0000000000 */
[----:B------:R-:W2:Y:S01]  /*2f40*/  MUFU.EX2 R182, R182 ;  /* 0x000000b600b67308 */ /* 0x000ea20000000800 */
[----:B---3--:R-:W-:Y:S01]  /*2f50*/  @!P1 FMUL R168, R168, R168 ;  /* 0x000000a8a8a89220 */ /* 0x008fe20000400000 */
[----:B------:R-:W-:Y:S02]  /*2f60*/  ISETP.GE.AND P1, PT, R62, R209, PT ;  /* 0x000000d13e00720c */ /* 0x000fe40003f26270 */
[C---:B------:R-:W-:Y:S01]  /*2f70*/  F2FP.F16.F32.PACK_AB R62, R170.reuse, R169 ;  /* 0x000000a9aa3e723e */ /* 0x040fe200000000ff */
[----:B------:R-:W-:Y:S01]  /*2f80*/  FMUL R169, R169, UR16 ;  /* 0x00000010a9a97c20 */ /* 0x000fe20008400000 */
[----:B-1----:R-:W-:Y:S01]  /*2f90*/  F2FP.F16.F32.PACK_AB R63, R185, R168 ;  /* 0x000000a8b93f723e */ /* 0x002fe200000000ff */
[----:B------:R-:W-:Y:S01]  /*2fa0*/  FMUL R170, R170, UR16 ;  /* 0x00000010aaaa7c20 */ /* 0x000fe20008400000 */
[----:B------:R1:W3:Y:S01]  /*2fb0*/  MUFU.EX2 R183, R61 ;  /* 0x0000003d00b77308 */ /* 0x0002e20000000800 */
[----:B----4-:R-:W-:Y:S01]  /*2fc0*/  @!P4 FMUL R181, R181, R181 ;  /* 0x000000b5b5b5c220 */ /* 0x010fe20000400000 */
[----:B------:R-:W-:Y:S01]  /*2fd0*/  ISETP.GE.AND P4, PT, R60, R201, PT ;  /* 0x000000c93c00720c */ /* 0x000fe20003f86270 */
[----:B------:R-:W-:Y:S01]  /*2fe0*/  FMUL R28, R169, R28 ;  /* 0x0000001ca91c7220 */ /* 0x000fe20000400000 */
[----:B------:R-:W-:Y:S01]  /*2ff0*/  FSEL R4, R191, -INF , P1 ;  /* 0xff800000bf047808 */ /* 0x000fe20000800000 */
[----:B------:R-:W-:Y:S01]  /*3000*/  FMUL R29, R170, R29 ;  /* 0x0000001daa1d7220 */ /* 0x000fe20000400000 */
[----:B------:R-:W-:-:S02]  /*3010*/  FSETP.GEU.AND P1, PT, R212, -126, PT ;  /* 0xc2fc0000d400780b */ /* 0x000fc40003f2e000 */
[----:B------:R-:W-:Y:S01]  /*3020*/  FSEL R6, R193, -INF , P4 ;  /* 0xff800000c1067808 */ /* 0x000fe20002000000 */
[----:B--2---:R-:W-:Y:S01]  /*3030*/  @!P2 FMUL R182, R182, R182 ;  /* 0x000000b6b6b6a220 */ /* 0x004fe20000400000 */
[----:B------:R-:W-:Y:S02]  /*3040*/  ISETP.GE.AND P2, PT, R60, R209, PT ;  /* 0x000000d13c00720c */ /* 0x000fe40003f46270 */
[----:B-1----:R-:W-:Y:S01]  /*3050*/  F2FP.F16.F32.PACK_AB R61, R181, R180 ;  /* 0x000000b4b53d723e */ /* 0x002fe200000000ff */
[----:B------:R-:W-:Y:S01]  /*3060*/  FFMA R6, R6, UR18, -R57 ;  /* 0x0000001206067c23 */ /* 0x000fe20008000839 */
[----:B------:R-:W-:Y:S02]  /*3070*/  FSEL R186, R195, -INF , P2 ;  /* 0xff800000c3ba7808 */ /* 0x000fe40001000000 */
[----:B------:R-:W-:Y:S01]  /*3080*/  FSETP.GEU.AND P4, PT, R211, -126, PT ;  /* 0xc2fc0000d300780b */ /* 0x000fe20003f8e000 */
[----:B---3--:R-:W-:Y:S01]  /*3090*/  @!P3 FMUL R183, R183, R183 ;  /* 0x000000b7b7b7b220 */ /* 0x008fe20000400000 */
[----:B------:R-:W-:Y:S01]  /*30a0*/  FSETP.GEU.AND P3, PT, R213, -126, PT ;  /* 0xc2fc0000d500780b */ /* 0x000fe20003f6e000 */
[----:B------:R-:W-:Y:S01]  /*30b0*/  @!P1 FMUL R212, R212, 0.5 ;  /* 0x3f000000d4d49820 */ /* 0x000fe20000400000 */
[----:B------:R-:W-:Y:S01]  /*30c0*/  FSETP.GEU.AND P2, PT, R204, -126, PT ;  /* 0xc2fc0000cc00780b */ /* 0x000fe20003f4e000 */
[----:B------:R-:W-:Y:S01]  /*30d0*/  FFMA R59, R186, UR18, -R59 ;  /* 0x00000012ba3b7c23 */ /* 0x000fe2000800083b */
[C---:B------:R-:W-:Y:S01]  /*30e0*/  F2FP.F16.F32.PACK_AB R60, R183.reuse, R182 ;  /* 0x000000b6b73c723e */ /* 0x040fe200000000ff */
[----:B------:R-:W1:Y:S01]  /*30f0*/  MUFU.EX2 R20, R212 ;  /* 0x000000d400147308 */ /* 0x000e620000000800 */
[----:B------:R-:W-:Y:S01]  /*3100*/  FMUL R183, R183, UR16 ;  /* 0x00000010b7b77c20 */ /* 0x000fe20008400000 */
[----:B------:R-:W-:Y:S01]  /*3110*/  FMUL R182, R182, UR16 ;  /* 0x00000010b6b67c20 */ /* 0x000fe20008400000 */
[----:B------:R-:W-:-:S02]  /*3120*/  WARPGROUP.ARRIVE ;  /* 0x00000000000079c5 */ /* 0x000fc40000000000 */
[----:B------:R-:W-:Y:S01]  /*3130*/  FMUL R8, R183, R8 ;  /* 0x00000008b7087220 */ /* 0x000fe20000400000 */
[----:B------:R-:W-:Y:S02]  /*3140*/  @!P4 FMUL R211, R211, 0.5 ;  /* 0x3f000000d3d3c820 */ /* 0x000fe40000400000 */
[----:B------:R-:W-:Y:S01]  /*3150*/  @!P3 FMUL R213, R213, 0.5 ;  /* 0x3f000000d5d5b820 */ /* 0x000fe20000400000 */
[----:B------:R-:W-:Y:S01]  /*3160*/  HGMMA.64x96x16.F32 R72, R60, gdesc[UR12].tnspB, R72, gsb0 ;  /* 0x4160000c3c487df0 */ /* 0x000fe20008000848 */
[----:B------:R-:W-:Y:S01]  /*3170*/  @!P2 FMUL R204, R204, 0.5 ;  /* 0x3f000000cccca820 */ /* 0x000fe20000400000 */
[----:B------:R-:W-:Y:S01]  /*3180*/  UIADD3 UR14, UR17, 0x40, URZ ;  /* 0x00000040110e7890 */ /* 0x000fe2000fffe03f */
[----:B------:R-:W2:Y:S01]  /*3190*/  MUFU.EX2 R5, R213 ;  /* 0x000000d500057308 */ /* 0x000ea20000000800 */
[----:B------:R-:W-:Y:S01]  /*31a0*/  UMOV UR15, 0x80000020 ;  /* 0x80000020000f7882 */ /* 0x000fe20000000000 */
[----:B-1----:R-:W-:Y:S01]  /*31b0*/  @!P1 FMUL R20, R20, R20 ;  /* 0x0000001414149220 */ /* 0x002fe20000400000 */
[----:B------:R-:W-:-:S05]  /*31c0*/  FSETP.GEU.AND P1, PT, R178, -126, PT ;  /* 0xc2fc0000b200780b */ /* 0x000fca0003f2e000 */
[----:B------:R-:W1:Y:S01]  /*31d0*/  MUFU.EX2 R177, R204 ;  /* 0x000000cc00b17308 */ /* 0x000e620000000800 */
[----:B--2---:R-:W-:Y:S01]  /*31e0*/  @!P3 FMUL R5, R5, R5 ;  /* 0x000000050505b220 */ /* 0x004fe20000400000 */
[----:B------:R-:W-:-:S06]  /*31f0*/  FSETP.GEU.AND P3, PT, R188, -126, PT ;  /* 0xc2fc0000bc00780b */ /* 0x000fcc0003f6e000 */
[----:B------:R-:W-:Y:S01]  /*3200*/  @!P1 FMUL R178, R178, 0.5 ;  /* 0x3f000000b2b29820 */ /* 0x000fe20000400000 */
[C---:B------:R-:W-:Y:S01]  /*3210*/  F2FP.F16.F32.PACK_AB R24, R20.reuse, R5 ;  /* 0x000000051418723e */ /* 0x040fe200000000ff */
[----:B------:R-:W-:-:S04]  /*3220*/  FMUL R20, R20, UR16 ;  /* 0x0000001014147c20 */ /* 0x000fc80008400000 */
[----:B------:R-:W2:Y:S01]  /*3230*/  MUFU.EX2 R178, R178 ;  /* 0x000000b200b27308 */ /* 0x000ea20000000800 */
[----:B-1----:R-:W-:Y:S01]  /*3240*/  @!P2 FMUL R177, R177, R177 ;  /* 0x000000b1b1b1a220 */ /* 0x002fe20000400000 */
[----:B------:R-:W-:Y:S01]  /*3250*/  FSETP.GEU.AND P2, PT, R174, -126, PT ;  /* 0xc2fc0000ae00780b */ /* 0x000fe20003f4e000 */
[----:B------:R-:W-:Y:S01]  /*3260*/  FMUL R20, R20, R33 ;  /* 0x0000002114147220 */ /* 0x000fe20000400000 */
[----:B------:R-:W-:-:S04]  /*3270*/  @!P3 FMUL R188, R188, 0.5 ;  /* 0x3f000000bcbcb820 */ /* 0x000fc80000400000 */
[----:B------:R-:W1:Y:S07]  /*3280*/  MUFU.EX2 R23, R188 ;  /* 0x000000bc00177308 */ /* 0x000e6e0000000800 */
[----:B------:R-:W-:Y:S01]  /*3290*/  @!P2 FMUL R174, R174, 0.5 ;  /* 0x3f000000aeaea820 */ /* 0x000fe20000400000 */
[----:B--2---:R-:W-:Y:S01]  /*32a0*/  @!P1 FMUL R178, R178, R178 ;  /* 0x000000b2b2b29220 */ /* 0x004fe20000400000 */
[----:B------:R-:W-:Y:S02]  /*32b0*/  FSETP.GEU.AND P1, PT, R172, -126, PT ;  /* 0xc2fc0000ac00780b */ /* 0x000fe40003f2e000 */
[----:B------:R-:W2:Y:S01]  /*32c0*/  MUFU.EX2 R10, R174 ;  /* 0x000000ae000a7308 */ /* 0x000ea20000000800 */
[----:B-1----:R-:W-:Y:S01]  /*32d0*/  @!P3 FMUL R23, R23, R23 ;  /* 0x000000171717b220 */ /* 0x002fe20000400000 */
[----:B------:R-:W-:-:S09]  /*32e0*/  FSETP.GEU.AND P3, PT, R175, -126, PT ;  /* 0xc2fc0000af00780b */ /* 0x000fd20003f6e000 */
[----:B------:R-:W-:Y:S01]  /*32f0*/  @!P1 FMUL R172, R172, 0.5 ;  /* 0x3f000000acac9820 */ /* 0x000fe20000400000 */
[C---:B------:R-:W-:Y:S01]  /*3300*/  F2FP.F16.F32.PACK_AB R27, R178.reuse, R23 ;  /* 0x00000017b21b723e */ /* 0x040fe200000000ff */
[----:B------:R-:W-:Y:S01]  /*3310*/  FMUL R23, R23, UR16 ;  /* 0x0000001017177c20 */ /* 0x000fe20008400000 */
[----:B------:R-:W-:Y:S01]  /*3320*/  FMUL R178, R178, UR16 ;  /* 0x00000010b2b27c20 */ /* 0x000fe20008400000 */
[----:B------:R-:W1:Y:S01]  /*3330*/  MUFU.EX2 R12, R172 ;  /* 0x000000ac000c7308 */ /* 0x000e620000000800 */
[----:B--2---:R-:W-:Y:S01]  /*3340*/  @!P2 FMUL R10, R10, R10 ;  /* 0x0000000a0a0aa220 */ /* 0x004fe20000400000 */
[----:B------:R-:W-:Y:S01]  /*3350*/  FMUL R33, R23, R38 ;  /* 0x0000002617217220 */ /* 0x000fe20000400000 */
[----:B------:R-:W-:Y:S01]  /*3360*/  FMUL R178, R178, R39 ;  /* 0x00000027b2b27220 */ /* 0x000fe20000400000 */
[----:B------:R-:W-:-:S04]  /*3370*/  @!P3 FMUL R175, R175, 0.5 ;  /* 0x3f000000afafb820 */ /* 0x000fc80000400000 */
[----:B------:R-:W-:Y:S01]  /*3380*/  F2FP.F16.F32.PACK_AB R33, R178, R33 ;  /* 0x00000021b221723e */ /* 0x000fe200000000ff */
[----:B------:R-:W2:Y:S01]  /*3390*/  MUFU.EX2 R13, R175 ;  /* 0x000000af000d7308 */ /* 0x000ea20000000800 */
[----:B-1----:R-:W-:Y:S01]  /*33a0*/  @!P1 FMUL R12, R12, R12 ;  /* 0x0000000c0c0c9220 */ /* 0x002fe20000400000 */
[----:B------:R-:W-:Y:S01]  /*33b0*/  FSETP.GEU.AND P1, PT, R6, -126, PT ;  /* 0xc2fc00000600780b */ /* 0x000fe20003f2e000 */
[----:B--2---:R-:W-:-:S12]  /*33c0*/  @!P3 FMUL R13, R13, R13 ;  /* 0x0000000d0d0db220 */ /* 0x004fd80000400000 */
[----:B------:R-:W-:Y:S01]  /*33d0*/  @!P1 FMUL R6, R6, 0.5 ;  /* 0x3f00000006069820 */ /* 0x000fe20000400000 */
[----:B------:R-:W-:Y:S02]  /*33e0*/  WARPGROUP.DEPBAR.LE gsb0, 0x0 ;  /* 0x00008000000079c5 */ /* 0x000fe40000010000 */
[----:B------:R-:W-:Y:S01]  /*33f0*/  VIADD R60, R0, 0x38 ;  /* 0x00000038003c7836 */ /* 0x000fe20000000000 */
[----:B------:R-:W-:Y:S01]  /*3400*/  FSEL R61, R192, -INF , P6 ;  /* 0xff800000c03d7808 */ /* 0x000fe20003000000 */
[----:B------:R-:W-:Y:S01]  /*3410*/  VIADD R62, R0, 0x39 ;  /* 0x00000039003e7836 */ /* 0x000fe20000000000 */
[----:B------:R-:W-:Y:S02]  /*3420*/  FSEL R63, R194, -INF , P5 ;  /* 0xff800000c23f7808 */ /* 0x000fe40002800000 */
[C---:B------:R-:W-:Y:S01]  /*3430*/  ISETP.GE.AND P6, PT, R60.reuse, R201, PT ;  /* 0x000000c93c00720c */ /* 0x040fe20003fc6270 */
[----:B------:R-:W-:Y:S01]  /*3440*/  FFMA R56, R61, UR18, -R56 ;  /* 0x000000123d387c23 */ /* 0x000fe20008000838 */
[----:B------:R-:W-:Y:S01]  /*3450*/  ISETP.GE.AND P5, PT, R60, R209, PT ;  /* 0x000000d13c00720c */ /* 0x000fe20003fa6270 */
[----:B------:R-:W-:Y:S01]  /*3460*/  FFMA R58, R63, UR18, -R58 ;  /* 0x000000123f3a7c23 */ /* 0x000fe2000800083a */
[----:B------:R-:W-:-:S02]  /*3470*/  FSEL R7, R196, -INF , P6 ;  /* 0xff800000c4077808 */ /* 0x000fc40003000000 */
[----:B------:R-:W-:Y:S02]  /*3480*/  ISETP.GE.AND P6, PT, R62, R201, PT ;  /* 0x000000c93e00720c */ /* 0x000fe40003fc6270 */
[----:B------:R-:W-:Y:S01]  /*3490*/  FSEL R187, R198, -INF , P5 ;  /* 0xff800000c6bb7808 */ /* 0x000fe20002800000 */
[----:B------:R-:W-:Y:S01]  /*34a0*/  FFMA R16, R7, UR18, -R16 ;  /* 0x0000001207107c23 */ /* 0x000fe20008000810 */
[----:B------:R-:W-:Y:S01]  /*34b0*/  FSEL R60, R197, -INF , P6 ;  /* 0xff800000c53c7808 */ /* 0x000fe20003000000 */
[----:B------:R-:W1:Y:S01]  /*34c0*/  MUFU.EX2 R7, R6 ;  /* 0x0000000600077308 */ /* 0x000e620000000800 */
[----:B------:R-:W-:Y:S01]  /*34d0*/  ISETP.GE.AND P6, PT, R62, R209, PT ;  /* 0x000000d13e00720c */ /* 0x000fe20003fc6270 */
[----:B------:R-:W-:Y:S01]  /*34e0*/  FFMA R18, R187, UR18, -R18 ;  /* 0x00000012bb127c23 */ /* 0x000fe20008000812 */
[----:B------:R-:W-:Y:S01]  /*34f0*/  FSETP.GEU.AND P5, PT, R205, -126, PT ;  /* 0xc2fc0000cd00780b */ /* 0x000fe20003fae000 */
[----:B------:R-:W-:Y:S01]  /*3500*/  FFMA R17, R60, UR18, -R17 ;  /* 0x000000123c117c23 */ /* 0x000fe20008000811 */
[----:B------:R-:W-:-:S02]  /*3510*/  FSEL R176, R199, -INF , P6 ;  /* 0xff800000c7b07808 */ /* 0x000fc40003000000 */
[----:B------:R-:W-:Y:S01]  /*3520*/  FSETP.GEU.AND P6, PT, R189, -126, PT ;  /* 0xc2fc0000bd00780b */ /* 0x000fe20003fce000 */
[----:B------:R-:W2:Y:S01]  /*3530*/  MUFU.EX2 R62, R211 ;  /* 0x000000d3003e7308 */ /* 0x000ea20000000800 */
[----:B------:R-:W-:Y:S01]  /*3540*/  FSETP.GEU.AND P3, PT, R17, -126, PT ;  /* 0xc2fc00001100780b */ /* 0x000fe20003f6e000 */
[----:B------:R-:W-:-:S06]  /*3550*/  FFMA R19, R176, UR18, -R19 ;  /* 0x00000012b0137c23 */ /* 0x000fcc0008000813 */
[----:B------:R-:W-:Y:S01]  /*3560*/  @!P5 FMUL R205, R205, 0.5 ;  /* 0x3f000000cdcdd820 */ /* 0x000fe20000400000 */
[----:B-1----:R-:W-:Y:S01]  /*3570*/  @!P1 FMUL R7, R7, R7 ;  /* 0x0000000707079220 */ /* 0x002fe20000400000 */
[----:B------:R-:W-:Y:S02]  /*3580*/  FSETP.GEU.AND P1, PT, R19, -126, PT ;  /* 0xc2fc00001300780b */ /* 0x000fe40003f2e000 */
[----:B------:R-:W-:Y:S01]  /*3590*/  @!P6 FMUL R189, R189, 0.5 ;  /* 0x3f000000bdbde820 */ /* 0x000fe20000400000 */
[----:B------:R-:W1:Y:S01]  /*35a0*/  MUFU.EX2 R22, R205 ;  /* 0x000000cd00167308 */ /* 0x000e620000000800 */
[----:B------:R-:W-:Y:S01]  /*35b0*/  @!P3 FMUL R17, R17, 0.5 ;  /* 0x3f0000001111b820 */ /* 0x000fe20000400000 */
[----:B--2---:R-:W-:Y:S01]  /*35c0*/  @!P4 FMUL R62, R62, R62 ;  /* 0x0000003e3e3ec220 */ /* 0x004fe20000400000 */
[----:B------:R-:W-:-:S05]  /*35d0*/  FSETP.GEU.AND P4, PT, R171, -126, PT ;  /* 0xc2fc0000ab00780b */ /* 0x000fca0003f8e000 */
[----:B------:R-:W2:Y:S01]  /*35e0*/  MUFU.EX2 R189, R189 ;  /* 0x000000bd00bd7308 */ /* 0x000ea20000000800 */
[----:B------:R-:W-:Y:S01]  /*35f0*/  F2FP.F16.F32.PACK_AB R25, R177, R62 ;  /* 0x0000003eb119723e */ /* 0x000fe200000000ff */
[----:B------:R-:W-:-:S06]  /*3600*/  @!P1 FMUL R19, R19, 0.5 ;  /* 0x3f00000013139820 */ /* 0x000fcc0000400000 */
[----:B------:R-:W3:Y:S01]  /*3610*/  MUFU.EX2 R17, R17 ;  /* 0x0000001100117308 */ /* 0x000ee20000000800 */
[----:B-1----:R-:W-:Y:S01]  /*3620*/  @!P5 FMUL R22, R22, R22 ;  /* 0x000000161616d220 */ /* 0x002fe20000400000 */
[----:B------:R-:W-:Y:S01]  /*3630*/  @!P4 FMUL R171, R171, 0.5 ;  /* 0x3f000000ababc820 */ /* 0x000fe20000400000 */
[----:B------:R-:W-:-:S05]  /*3640*/  FSETP.GEU.AND P5, PT, R173, -126, PT ;  /* 0xc2fc0000ad00780b */ /* 0x000fca0003fae000 */
[----:B------:R-:W1:Y:S01]  /*3650*/  MUFU.EX2 R9, R171 ;  /* 0x000000ab00097308 */ /* 0x000e620000000800 */
[----:B--2---:R-:W-:Y:S01]  /*3660*/  @!P6 FMUL R189, R189, R189 ;  /* 0x000000bdbdbde220 */ /* 0x004fe20000400000 */
[----:B------:R-:W-:-:S03]  /*3670*/  FSETP.GEU.AND P6, PT, R184, -126, PT ;  /* 0xc2fc0000b800780b */ /* 0x000fc60003fce000 */
[C---:B------:R-:W-:Y:S01]  /*3680*/  FMUL R6, R189.reuse, UR16 ;  /* 0x00000010bd067c20 */ /* 0x040fe20008400000 */
[----:B------:R-:W-:Y:S02]  /*3690*/  F2FP.F16.F32.PACK_AB R26, R189, R22 ;  /* 0x00000016bd1a723e */ /* 0x000fe400000000ff */
[----:B------:R-:W-:Y:S01]  /*36a0*/  @!P5 FMUL R173, R173, 0.5 ;  /* 0x3f000000adadd820 */ /* 0x000fe20000400000 */
[----:B------:R-:W2:Y:S01]  /*36b0*/  MUFU.EX2 R19, R19 ;  /* 0x0000001300137308 */ /* 0x000ea20000000800 */
[----:B------:R-:W-:Y:S01]  /*36c0*/  WARPGROUP.ARRIVE ;  /* 0x00000000000079c5 */ /* 0x000fe20000000000 */
[----:B------:R-:W-:Y:S01]  /*36d0*/  FMUL R6, R6, R37 ;  /* 0x0000002506067220 */ /* 0x000fe20000400000 */
[----:B---3--:R-:W-:-:S03]  /*36e0*/  @!P3 FMUL R17, R17, R17 ;  /* 0x000000111111b220 */ /* 0x008fc60000400000 */
[----:B------:R-:W-:Y:S01]  /*36f0*/  @!P6 FMUL R184, R184, 0.5 ;  /* 0x3f000000b8b8e820 */ /* 0x000fe20000400000 */
[----:B------:R-:W-:Y:S01]  /*3700*/  HGMMA.64x96x16.F32 R72, R24, gdesc[UR12].tnspB, R72, gsb0 ;  /* 0x4160000c18487df0 */ /* 0x000fe20008000848 */
[----:B-1----:R-:W-:Y:S01]  /*3710*/  @!P4 FMUL R9, R9, R9 ;  /* 0x000000090909c220 */ /* 0x002fe20000400000 */
[----:B------:R-:W-:Y:S01]  /*3720*/  FSETP.GEU.AND P4, PT, R14, -126, PT ;  /* 0xc2fc00000e00780b */ /* 0x000fe20003f8e000 */
[----:B------:R-:W1:Y:S01]  /*3730*/  MUFU.EX2 R11, R173 ;  /* 0x000000ad000b7308 */ /* 0x000e620000000800 */
[----:B------:R-:W-:Y:S01]  /*3740*/  UIADD3 UR14, UR17, 0x80, URZ ;  /* 0x00000080110e7890 */ /* 0x000fe2000fffe03f */
[----:B------:R-:W-:Y:S01]  /*3750*/  UMOV UR15, 0x80000020 ;  /* 0x80000020000f7882 */ /* 0x000fe20000000000 */
[----:B--2---:R-:W-:-:S09]  /*3760*/  @!P1 FMUL R19, R19, R19 ;  /* 0x0000001313139220 */ /* 0x004fd20000400000 */
[----:B------:R-:W-:Y:S01]  /*3770*/  @!P4 FMUL R14, R14, 0.5 ;  /* 0x3f0000000e0ec820 */ /* 0x000fe20000400000 */
[----:B-1----:R-:W-:-:S05]  /*3780*/  @!P5 FMUL R11, R11, R11 ;  /* 0x0000000b0b0bd220 */ /* 0x002fca0000400000 */
[----:B------:R-:W1:Y:S01]  /*3790*/  MUFU.EX2 R14, R14 ;  /* 0x0000000e000e7308 */ /* 0x000e620000000800 */
[----:B------:R-:W-:-:S13]  /*37a0*/  FSETP.GEU.AND P5, PT, R56, -126, PT ;  /* 0xc2fc00003800780b */ /* 0x000fda0003fae000 */
[----:B------:R-:W-:Y:S01]  /*37b0*/  @!P5 FMUL R56, R56, 0.5 ;  /* 0x3f0000003838d820 */ /* 0x000fe20000400000 */
[----:B-1----:R-:W-:Y:S01]  /*37c0*/  @!P4 FMUL R14, R14, R14 ;  /* 0x0000000e0e0ec220 */ /* 0x002fe20000400000 */
[----:B------:R-:W-:-:S13]  /*37d0*/  FSETP.GEU.AND P4, PT, R16, -126, PT ;  /* 0xc2fc00001000780b */ /* 0x000fda0003f8e000 */
[----:B------:R-:W-:-:S06]  /*37e0*/  @!P4 FMUL R16, R16, 0.5 ;  /* 0x3f0000001010c820 */ /* 0x000fcc0000400000 */
[----:B------:R-:W1:Y:S02]  /*37f0*/  MUFU.EX2 R16, R16 ;  /* 0x0000001000107308 */ /* 0x000e640000000800 */
[----:B-1----:R-:W-:Y:S01]  /*3800*/  @!P4 FMUL R16, R16, R16 ;  /* 0x000000101010c220 */ /* 0x002fe20000400000 */
[----:B------:R-:W-:Y:S02]  /*3810*/  WARPGROUP.DEPBAR.LE gsb0, 0x0 ;  /* 0x00008000000079c5 */ /* 0x000fe40000010000 */
[----:B------:R-:W-:Y:S01]  /*3820*/  FFMA R24, R4, UR18, -R15 ;  /* 0x0000001204187c23 */ /* 0x000fe2000800080f */
[----:B------:R-:W-:Y:S02]  /*3830*/  FMUL R26, R185, UR16 ;  /* 0x00000010b91a7c20 */ /* 0x000fe40008400000 */
[----:B------:R-:W1:Y:S01]  /*3840*/  MUFU.EX2 R4, R184 ;  /* 0x000000b800047308 */ /* 0x000e620000000800 */
[----:B------:R-:W-:Y:S01]  /*3850*/  F2FP.F16.F32.PACK_AB R25, R12, R11 ;  /* 0x0000000b0c19723e */ /* 0x000fe200000000ff */
[----:B------:R-:W-:Y:S01]  /*3860*/  FMUL R15, R168, UR16 ;  /* 0x00000010a80f7c20 */ /* 0x000fe20008400000 */
[----:B------:R-:W-:Y:S01]  /*3870*/  FSETP.GEU.AND P2, PT, R24, -126, PT ;  /* 0xc2fc00001800780b */ /* 0x000fe20003f4e000 */
[----:B------:R-:W-:Y:S01]  /*3880*/  FMUL R31, R26, R31 ;  /* 0x0000001f1a1f7220 */ /* 0x000fe20000400000 */
[----:B------:R-:W-:Y:S01]  /*3890*/  FMUL R11, R11, UR16 ;  /* 0x000000100b0b7c20 */ /* 0x000fe20008400000 */
[----:B------:R-:W-:Y:S01]  /*38a0*/  FMUL R30, R15, R30 ;  /* 0x0000001e0f1e7220 */ /* 0x000fe20000400000 */
[----:B------:R-:W-:Y:S01]  /*38b0*/  F2FP.F16.F32.PACK_AB R15, R29, R28 ;  /* 0x0000001c1d0f723e */ /* 0x000fe200000000ff */
[----:B------:R-:W-:Y:S01]  /*38c0*/  FMUL R12, R12, UR16 ;  /* 0x000000100c0c7c20 */ /* 0x000fe20008400000 */
[----:B------:R-:W-:-:S03]  /*38d0*/  FMUL R11, R11, R42 ;  /* 0x0000002a0b0b7220 */ /* 0x000fc60000400000 */
[----:B------:R-:W-:-:S04]  /*38e0*/  FMUL R12, R12, R43 ;  /* 0x0000002b0c0c7220 */ /* 0x000fc80000400000 */
[----:B------:R-:W-:Y:S01]  /*38f0*/  @!P2 FMUL R24, R24, 0.5 ;  /* 0x3f0000001818a820 */ /* 0x000fe20000400000 */
[----:B-1----:R-:W-:Y:S01]  /*3900*/  @!P6 FMUL R4, R4, R4 ;  /* 0x000000040404e220 */ /* 0x002fe20000400000 */
[----:B------:R-:W-:Y:S02]  /*3910*/  FSETP.GEU.AND P6, PT, R59, -126, PT ;  /* 0xc2fc00003b00780b */ /* 0x000fe40003fce000 */
[----:B------:R1:W2:Y:S01]  /*3920*/  MUFU.EX2 R61, R24 ;  /* 0x00000018003d7308 */ /* 0x0002a20000000800 */
[----:B------:R-:W-:Y:S02]  /*3930*/  F2FP.F16.F32.PACK_AB R37, R12, R11 ;  /* 0x0000000b0c25723e */ /* 0x000fe400000000ff */
[C---:B------:R-:W-:Y:S01]  /*3940*/  F2FP.F16.F32.PACK_AB R26, R4.reuse, R13 ;  /* 0x0000000d041a723e */ /* 0x040fe200000000ff */
[----:B------:R-:W-:Y:S01]  /*3950*/  FMUL R4, R4, UR16 ;  /* 0x0000001004047c20 */ /* 0x000fe20008400000 */
[----:B------:R-:W-:Y:S01]  /*3960*/  FMUL R13, R13, UR16 ;  /* 0x000000100d0d7c20 */ /* 0x000fe20008400000 */
[----:B-1----:R-:W-:Y:S01]  /*3970*/  F2FP.F16.F32.PACK_AB R24, R10, R9 ;  /* 0x000000090a18723e */ /* 0x002fe200000000ff */
[----:B------:R-:W-:-:S04]  /*3980*/  FMUL R9, R9, UR16 ;  /* 0x0000001009097c20 */ /* 0x000fc80008400000 */
[----:B------:R-:W-:Y:S01]  /*3990*/  @!P6 FMUL R59, R59, 0.5 ;  /* 0x3f0000003b3be820 */ /* 0x000fe20000400000 */
[----:B------:R-:W-:Y:S01]  /*39a0*/  FMUL R10, R10, UR16 ;  /* 0x000000100a0a7c20 */ /* 0x000fe20008400000 */
[----:B------:R-:W-:Y:S01]  /*39b0*/  FMUL R13, R13, R44 ;  /* 0x0000002c0d0d7220 */ /* 0x000fe20000400000 */
[----:B------:R-:W-:Y:S02]  /*39c0*/  FMUL R9, R9, R40 ;  /* 0x0000002809097220 */ /* 0x000fe40000400000 */
[----:B------:R-:W-:Y:S01]  /*39d0*/  FMUL R10, R10, R41 ;  /* 0x000000290a0a7220 */ /* 0x000fe20000400000 */
[----:B--2---:R-:W-:Y:S01]  /*39e0*/  @!P2 FMUL R61, R61, R61 ;  /* 0x0000003d3d3da220 */ /* 0x004fe20000400000 */
[----:B------:R-:W-:Y:S01]  /*39f0*/  FSETP.GEU.AND P2, PT, R58, -126, PT ;  /* 0xc2fc00003a00780b */ /* 0x000fe20003f4e000 */
[----:B------:R-:W1:Y:S03]  /*3a00*/  MUFU.EX2 R59, R59 ;  /* 0x0000003b003b7308 */ /* 0x000e660000000800 */
[----:B------:R-:W-:-:S04]  /*3a10*/  F2FP.F16.F32.PACK_AB R27, R61, R14 ;  /* 0x0000000e3d1b723e */ /* 0x000fc800000000ff */
[----:B------:R-:W-:-:S05]  /*3a20*/  WARPGROUP.ARRIVE ;  /* 0x00000000000079c5 */ /* 0x000fca0000000000 */
[----:B------:R-:W-:Y:S01]  /*3a30*/  @!P2 FMUL R58, R58, 0.5 ;  /* 0x3f0000003a3aa820 */ /* 0x000fe20000400000 */
[----:B------:R-:W-:Y:S01]  /*3a40*/  HGMMA.64x96x16.F32 R72, R24, gdesc[UR12].tnspB, R72, gsb0 ;  /* 0x4160000c18487df0 */ /* 0x000fe20008000848 */
[----:B------:R-:W-:Y:S01]  /*3a50*/  UIADD3 UR14, UR17, 0xc0, URZ ;  /* 0x000000c0110e7890 */ /* 0x000fe2000fffe03f */
[----:B------:R-:W-:Y:S01]  /*3a60*/  UMOV UR15, 0x80000020 ;  /* 0x80000020000f7882 */ /* 0x000fe20000000000 */
[----:B-1----:R-:W-:Y:S02]  /*3a70*/  @!P6 FMUL R59, R59, R59 ;  /* 0x0000003b3b3be220 */ /* 0x002fe40000400000 */
[----:B------:R-:W1:Y:S02]  /*3a80*/  MUFU.EX2 R58, R58 ;  /* 0x0000003a003a7308 */ /* 0x000e640000000800 */
[----:B-1----:R-:W-:Y:S01]  /*3a90*/  @!P2 FMUL R58, R58, R58 ;  /* 0x0000003a3a3aa220 */ /* 0x002fe20000400000 */
[----:B------:R-:W-:Y:S01]  /*3aa0*/  ISETP.NE.AND P2, PT, RZ, UR10, PT ;  /* 0x0000000aff007c0c */ /* 0x000fe2000bf45270 */
[----:B------:R-:W-:-:S04]  /*3ab0*/  WARPGROUP.DEPBAR.LE gsb0, 0x0 ;  /* 0x00008000000079c5 */ /* 0x000fc80000010000 */
[----:B------:R-:W1:Y:S01]  /*3ac0*/  MUFU.EX2 R24, R56 ;  /* 0x0000003800187308 */ /* 0x000e620000000800 */
[----:B------:R-:W-:Y:S01]  /*3ad0*/  FMUL R25, R5, UR16 ;  /* 0x0000001005197c20 */ /* 0x000fe20008400000 */
[----:B------:R-:W-:Y:S01]  /*3ae0*/  F2FP.F16.F32.PACK_AB R5, R31, R30 ;  /* 0x0000001e1f05723e */ /* 0x000fe200000000ff */
[----:B------:R-:W-:Y:S02]  /*3af0*/  FMUL R26, R177, UR16 ;  /* 0x00000010b11a7c20 */ /* 0x000fe40008400000 */
[----:B------:R-:W-:Y:S01]  /*3b00*/  FMUL R29, R25, R32 ;  /* 0x00000020191d7220 */ /* 0x000fe20000400000 */
[----:B------:R-:W-:Y:S01]  /*3b10*/  FMUL R25, R62, UR16 ;  /* 0x000000103e197c20 */ /* 0x000fe20008400000 */
[----:B------:R-:W-:Y:S01]  /*3b20*/  FMUL R26, R26, R35 ;  /* 0x000000231a1a7220 */ /* 0x000fe20000400000 */
[----:B------:R-:W-:Y:S01]  /*3b30*/  F2FP.F16.F32.PACK_AB R35, R10, R9 ;  /* 0x000000090a23723e */ /* 0x000fe200000000ff */
[----:B------:R-:W-:Y:S01]  /*3b40*/  FMUL R10, R4, R45 ;  /* 0x0000002d040a7220 */ /* 0x000fe20000400000 */
[----:B------:R-:W-:Y:S01]  /*3b50*/  FMUL R31, R25, R34 ;  /* 0x00000022191f7220 */ /* 0x000fe20000400000 */
[----:B------:R-:W-:Y:S01]  /*3b60*/  FMUL R25, R22, UR16 ;  /* 0x0000001016197c20 */ /* 0x000fe20008400000 */
[----:B------:R-:W-:Y:S01]  /*3b70*/  FMUL R4, R7, UR16 ;  /* 0x0000001007047c20 */ /* 0x000fe20008400000 */
[----:B------:R-:W-:Y:S01]  /*3b80*/  FMUL R9, R14, UR16 ;  /* 0x000000100e097c20 */ /* 0x000fe20008400000 */
[----:B------:R-:W-:Y:S01]  /*3b90*/  F2FP.F16.F32.PACK_AB R29, R20, R29 ;  /* 0x0000001d141d723e */ /* 0x000fe200000000ff */
[----:B------:R-:W-:Y:S01]  /*3ba0*/  FMUL R25, R25, R36 ;  /* 0x0000002419197220 */ /* 0x000fe20000400000 */
[----:B------:R-:W-:Y:S01]  /*3bb0*/  F2FP.F16.F32.PACK_AB R31, R26, R31 ;  /* 0x0000001f1a1f723e */ /* 0x000fe200000000ff */
[----:B-1----:R-:W-:Y:S01]  /*3bc0*/  @!P5 FMUL R24, R24, R24 ;  /* 0x000000181818d220 */ /* 0x002fe20000400000 */
[----:B------:R-:W-:Y:S01]  /*3bd0*/  FSETP.GEU.AND P5, PT, R18, -126, PT ;  /* 0xc2fc00001200780b */ /* 0x000fe20003fae000 */
[----:B------:R-:W-:Y:S01]  /*3be0*/  FMUL R9, R9, R46 ;  /* 0x0000002e09097220 */ /* 0x000fe20000400000 */
[----:B------:R-:W-:Y:S01]  /*3bf0*/  F2FP.F16.F32.PACK_AB R23, R6, R25 ;  /* 0x000000190617723e */ /* 0x000fe200000000ff */
[----:B------:R-:W-:Y:S01]  /*3c00*/  FMUL R11, R24, UR16 ;  /* 0x00000010180b7c20 */ /* 0x000fe20008400000 */
[----:B------:R-:W-:Y:S01]  /*3c10*/  F2FP.F16.F32.PACK_AB R24, R7, R24 ;  /* 0x000000180718723e */ /* 0x000fe200000000ff */
[----:B------:R-:W-:Y:S01]  /*3c20*/  FMUL R6, R61, UR16 ;  /* 0x000000103d067c20 */ /* 0x000fe20008400000 */
[----:B------:R-:W-:Y:S01]  /*3c30*/  F2FP.F16.F32.PACK_AB R25, R59, R58 ;  /* 0x0000003a3b19723e */ /* 0x000fe200000000ff */
[----:B------:R-:W-:Y:S01]  /*3c40*/  FMUL R7, R58, UR16 ;  /* 0x000000103a077c20 */ /* 0x000fe20008400000 */
[----:B------:R-:W-:Y:S01]  /*3c50*/  F2FP.F16.F32.PACK_AB R26, R17, R16 ;  /* 0x00000010111a723e */ /* 0x000fe200000000ff */
[----:B------:R-:W-:Y:S01]  /*3c60*/  FMUL R12, R6, R47 ;  /* 0x0000002f060c7220 */ /* 0x000fe20000400000 */
[----:B------:R-:W-:Y:S01]  /*3c70*/  FMUL R6, R59, UR16 ;  /* 0x000000103b067c20 */ /* 0x000fe20008400000 */
[----:B------:R-:W-:Y:S01]  /*3c80*/  FMUL R7, R7, R50 ;  /* 0x0000003207077220 */ /* 0x000fe20000400000 */
[----:B------:R-:W-:Y:S01]  /*3c90*/  FMUL R48, R11, R48 ;  /* 0x000000300b307220 */ /* 0x000fe20000400000 */
[----:B------:R-:W-:Y:S01]  /*3ca0*/  @!P5 FMUL R18, R18, 0.5 ;  /* 0x3f0000001212d820 */ /* 0x000fe20000400000 */
[----:B------:R-:W-:Y:S01]  /*3cb0*/  FMUL R6, R6, R51 ;  /* 0x0000003306067220 */ /* 0x000fe20000400000 */
[----:B------:R-:W-:-:S02]  /*3cc0*/  F2FP.F16.F32.PACK_AB R11, R10, R13 ;  /* 0x0000000d0a0b723e */ /* 0x000fc400000000ff */
[----:B------:R-:W-:Y:S01]  /*3cd0*/  F2FP.F16.F32.PACK_AB R13, R12, R9 ;  /* 0x000000090c0d723e */ /* 0x000fe200000000ff */
[----:B------:R-:W-:Y:S01]  /*3ce0*/  FMUL R9, R182, R21 ;  /* 0x00000015b6097220 */ /* 0x000fe20000400000 */
[----:B------:R-:W1:Y:S04]  /*3cf0*/  MUFU.EX2 R18, R18 ;  /* 0x0000001200127308 */ /* 0x000e680000000800 */
[----:B------:R-:W-:Y:S01]  /*3d00*/  F2FP.F16.F32.PACK_AB R9, R8, R9 ;  /* 0x000000090809723e */ /* 0x000fe200000000ff */
[----:B-1----:R-:W-:-:S05]  /*3d10*/  @!P5 FMUL R18, R18, R18 ;  /* 0x000000121212d220 */ /* 0x002fca0000400000 */
[----:B------:R-:W-:-:S04]  /*3d20*/  F2FP.F16.F32.PACK_AB R27, R19, R18 ;  /* 0x00000012131b723e */ /* 0x000fc800000000ff */
[----:B------:R-:W-:-:S06]  /*3d30*/  WARPGROUP.ARRIVE ;  /* 0x00000000000079c5 */ /* 0x000fcc0000000000 */
[----:B------:R-:W-:Y:S01]  /*3d40*/  HGMMA.64x96x16.F32 R72, R24, gdesc[UR12].tnspB, R72, gsb0 ;  /* 0x4160000c18487df0 */ /* 0x000fe20008000848 */
[----:B------:R-:W-:-:S04]  /*3d50*/  USEL UR14, URZ, 0x1, UP0 ;  /* 0x000000013f0e7887 */ /* 0x000fc80008000000 */
[----:B------:R-:W-:Y:S01]  /*3d60*/  ULOP3.LUT UR21, UR21, UR14, URZ, 0x3c, !UPT ;  /* 0x0000000e15157292 */ /* 0x000fe2000f8e3c3f */
[----:B------:R-:W-:Y:S02]  /*3d70*/  WARPGROUP.DEPBAR.LE gsb0, 0x0 ;  /* 0x00008000000079c5 */ /* 0x000fe40000010000 */
[----:B------:R-:W-:Y:S01]  /*3d80*/  F2FP.F16.F32.PACK_AB R27, R6, R7 ;  /* 0x00000007061b723e */ /* 0x000fe200000000ff */
[----:B------:R-:W-:Y:S01]  /*3d90*/  FMUL R7, R180, UR16 ;  /* 0x00000010b4077c20 */ /* 0x000fe20008400000 */
[----:B------:R-:W-:Y:S01]  /*3da0*/  FMUL R25, R4, R49 ;  /* 0x0000003104197220 */ /* 0x000fe20000400000 */
[----:B------:R-:W-:Y:S01]  /*3db0*/  FMUL R4, R181, UR16 ;  /* 0x00000010b5047c20 */ /* 0x000fe20008400000 */
[----:B------:R-:W-:Y:S01]  /*3dc0*/  FMUL R6, R17, UR16 ;  /* 0x0000001011067c20 */ /* 0x000fe20008400000 */
[----:B------:R-:W-:Y:S01]  /*3dd0*/  FMUL R202, R7, R202 ;  /* 0x000000ca07ca7220 */ /* 0x000fe20000400000 */
[----:B------:R-:W-:Y:S01]  /*3de0*/  FMUL R7, R16, UR16 ;  /* 0x0000001010077c20 */ /* 0x000fe20008400000 */
[----:B------:R-:W-:Y:S01]  /*3df0*/  FMUL R203, R4, R203 ;  /* 0x000000cb04cb7220 */ /* 0x000fe20000400000 */
[----:B------:R-:W-:Y:S01]  /*3e00*/  FMUL R4, R19, UR16 ;  /* 0x0000001013047c20 */ /* 0x000fe20008400000 */
[----:B------:R-:W-:Y:S01]  /*3e10*/  FMUL R6, R6, R53 ;  /* 0x0000003506067220 */ /* 0x000fe20000400000 */
[----:B------:R-:W-:Y:S01]  /*3e20*/  FMUL R17, R7, R52 ;  /* 0x0000003407117220 */ /* 0x000fe20000400000 */
[----:B------:R-:W-:Y:S01]  /*3e30*/  FMUL R7, R18, UR16 ;  /* 0x0000001012077c20 */ /* 0x000fe20008400000 */
[----:B------:R-:W-:Y:S01]  /*3e40*/  FMUL R4, R4, R55 ;  /* 0x0000003704047220 */ /* 0x000fe20000400000 */
[----:B------:R-:W-:-:S02]  /*3e50*/  F2FP.F16.F32.PACK_AB R25, R25, R48 ;  /* 0x000000301919723e */ /* 0x000fc400000000ff */
[----:B------:R-:W-:Y:S01]  /*3e60*/  FMUL R19, R7, R54 ;  /* 0x0000003607137220 */ /* 0x000fe20000400000 */
[----:B------:R-:W-:Y:S02]  /*3e70*/  F2FP.F16.F32.PACK_AB R7, R203, R202 ;  /* 0x000000cacb07723e */ /* 0x000fe400000000ff */
[----:B------:R-:W-:Y:S02]  /*3e80*/  F2FP.F16.F32.PACK_AB R17, R6, R17 ;  /* 0x000000110611723e */ /* 0x000fe400000000ff */
[----:B------:R-:W-:Y:S01]  /*3e90*/  F2FP.F16.F32.PACK_AB R19, R4, R19 ;  /* 0x000000130413723e */ /* 0x000fe200000000ff */
[----:B------:R-:W-:Y:S06]  /*3ea0*/  @P2 BRA `(.L_x_26) ;  /* 0x0000000000182947 */ /* 0x000fec0003800000 */
[----:B------:R-:W-:Y:S01]  /*3eb0*/  ULEA UR14, UR37, UR39, 0x1 ;  /* 0x00000027250e7291 */ /* 0x000fe2000f8e083f */
[----:B------:R-:W-:-:S03]  /*3ec0*/  IMAD.U32 R4, RZ, RZ, UR21 ;  /* 0x00000015ff047e24 */ /* 0x000fc6000f8e00ff */
[----:B------:R-:W-:Y:S02]  /*3ed0*/  ULEA UR14, UR14, UR36, 0x3 ;  /* 0x000000240e0e7291 */ /* 0x000fe4000f8e183f */
[----:B------:R-:W-:-:S07]  /*3ee0*/  SHF.L.U32 R4, R4, 0x1f, RZ ;  /* 0x0000001f04047819 */ /* 0x000fce00000006ff */
[----:B------:R-:W1:Y:S02]  /*3ef0*/  SYNCS.PHASECHK.TRANS64.TRYWAIT P1, [UR14+0x284a0], R4 ;  /* 0x0284a004ff0075a7 */ /* 0x000e64000802014e */
[----:B-1----:R-:W-:Y:S05]  /*3f00*/  @!P1 BRA `(.L_x_27) ;  /* 0x0000006800709947 */ /* 0x002fea0003800000 */
.L_x_26:
[----:B------:R2:W-:Y:S04]  /*3f10*/  STS [R2+0xc000], R9 ;  /* 0x00c0000902007388 */ /* 0x0005e80000000800 */
        /* <DEDUP_REMOVED lines=14> */
[----:B------:R2:W-:Y:S01]  /*4000*/  STS [R2+0xc780], R19 ;  /* 0x00c7801302007388 */ /* 0x0005e20000000800 */
[----:B------:R-:W-:Y:S01]  /*4010*/  @!PT LDS RZ, [RZ] ;  /* 0x00000000fffff984 */ /* 0x000fe20000000800 */
[----:B------:R-:W-:Y:S01]  /*4020*/  @!PT LDS RZ, [RZ] ;  /* 0x00000000fffff984 */ /* 0x000fe20000000800 */
[----:B------:R-:W-:Y:S01]  /*4030*/  @!PT LDS RZ, [RZ] ;  /* 0x00000000fffff984 */ /* 0x000fe20000000800 */
[----:B------:R-:W-:Y:S01]  /*4040*/  @!PT LDS RZ, [RZ] ;  /* 0x00000000fffff984 */ /* 0x000fe20000000800 */
[----:B------:R3:W-:Y:S06]  /*4050*/  MEMBAR.ALL.CTA ;  /* 0x0000000000007992 */ /* 0x0007ec0000008000 */
[----:B---3--:R-:W3:Y:S01]  /*4060*/  FENCE.VIEW.ASYNC.S ;  /* 0x00000000000073c6 */ /* 0x008ee20000000000 */
[----:B------:R-:W-:Y:S05]  /*4070*/  @P2 BRA `(.L_x_28) ;  /* 0x0000000000242947 */ /* 0x000fea0003800000 */
[----:B------:R-:W-:Y:S02]  /*4080*/  USHF.L.U32 UR14, UR37, 0x1, URZ ;  /* 0x00000001250e7899 */ /* 0x000fe4000800063f */
[----:B------:R-:W-:Y:S02]  /*4090*/  UIADD3 UR37, UR37, 0x1, URZ ;  /* 0x0000000125257890 */ /* 0x000fe4000fffe03f */
[----:B------:R-:W-:Y:S02]  /*40a0*/  ULOP3.LUT UR14, UR14, 0xfffffffe, UR28, 0xe2, !UPT ;  /* 0xfffffffe0e0e7892 */ /* 0x000fe4000f8ee21c */
[----:B------:R-:W-:Y:S02]  /*40b0*/  UISETP.NE.AND UP0, UPT, UR37, 0x2, UPT ;  /* 0x000000022500788c */ /* 0x000fe4000bf05270 */
[----:B------:R-:W-:Y:S02]  /*40c0*/  ULEA UR14, UR14, UR36, 0x3 ;  /* 0x000000240e0e7291 */ /* 0x000fe4000f8e183f */
[----:B------:R-:W-:-:S07]  /*40d0*/  USEL UR37, UR37, URZ, UP0 ;  /* 0x0000003f25257287 */ /* 0x000fce0008000000 */
[----:B---3--:R-:W-:Y:S01]  /*40e0*/  SYNCS.ARRIVE.TRANS64.A1T0 RZ, [UR14+0x284a0], RZ ;  /* 0x0284a0ffffff79a7 */ /* 0x008fe2000810000e */
[----:B------:R-:W-:-:S04]  /*40f0*/  USEL UR14, URZ, 0x1, UP0 ;  /* 0x000000013f0e7887 */ /* 0x000fc80008000000 */
[----:B------:R-:W-:-:S12]  /*4100*/  ULOP3.LUT UR21, UR21, UR14, URZ, 0x3c, !UPT ;  /* 0x0000000e15157292 */ /* 0x000fd8000f8e3c3f */
.L_x_28:
[----:B------:R-:W-:-:S06]  /*4110*/  UISETP.NE.AND UP0, UPT, UR10, 0x1, UPT ;  /* 0x000000010a00788c */ /* 0x000fcc000bf05270 */
[----:B------:R-:W-:-:S13]  /*4120*/  PLOP3.LUT P1, PT, PT, PT, UP0, 0x80, 0x0 ;  /* 0x000000000000781c */ /* 0x000fda0003f2f008 */
[----:B------:R-:W-:Y:S05]  /*4130*/  @!P1 BRA `(.L_x_29) ;  /* 0x0000000000bc9947 */ /* 0x000fea0003800000 */
[----:B------:R-:W-:Y:S01]  /*4140*/  UIADD3 UR14, UR36, 0xc000, URZ ;  /* 0x0000c000240e7890 */ /* 0x000fe2000fffe03f */
[----:B---3--:R-:W-:Y:S01]  /*4150*/  WARPGROUP.ARRIVE ;  /* 0x00000000000079c5 */ /* 0x008fe20000000000 */
[----:B------:R-:W-:Y:S02]  /*4160*/  UIMAD UR24, UR24, 0x300, UR30 ;  /* 0x00000300181878a4 */ /* 0x000fe4000f8e021e */
[----:B------:R-:W-:Y:S01]  /*4170*/  USHF.R.U32.HI UR14, URZ, 0x4, UR14 ;  /* 0x000000043f0e7899 */ /* 0x000fe2000801160e */
[----:B------:R-:W-:Y:S01]  /*4180*/  UMOV UR19, 0x80000020 ;  /* 0x8000002000137882 */ /* 0x000fe20000000000 */
[----:B------:R-:W-:Y:S02]  /*4190*/  UMOV UR17, 0x40 ;  /* 0x0000004000117882 */ /* 0x000fe40000000000 */
[----:B------:R-:W-:Y:S01]  /*41a0*/  ULOP3.LUT UR14, UR14, 0x3fff, URZ, 0xc0, !UPT ;  /* 0x00003fff0e0e7892 */ /* 0x000fe2000f8ec03f */
[----:B------:R-:W-:Y:S01]  /*41b0*/  UMOV UR18, UR24 ;  /* 0x0000001800127c82 */ /* 0x000fe20008000000 */
[----:B------:R-:W-:-:S02]  /*41c0*/  UISETP.NE.AND UP0, UPT, UR12, 0x3, UPT ;  /* 0x000000030c00788c */ /* 0x000fc4000bf05270 */
[----:B------:R-:W-:-:S04]  /*41d0*/  ULOP3.LUT UR14, UR14, 0x80000, URZ, 0xfc, !UPT ;  /* 0x000800000e0e7892 */ /* 0x000fc8000f8efc3f */
[----:B------:R-:W-:Y:S01]  /*41e0*/  ULEA UR14, UR10, UR14, 0x9 ;  /* 0x0000000e0a0e7291 */ /* 0x000fe2000f8e483f */
[----:B------:R-:W-:-:S06]  /*41f0*/  PLOP3.LUT P2, PT, PT, PT, UP0, 0x80, 0x0 ;  /* 0x000000000000781c */ /* 0x000fcc0003f4f008 */
[----:B------:R-:W-:Y:S02]  /*4200*/  UMOV UR16, UR14 ;  /* 0x0000000e00107c82 */ /* 0x000fe40008000000 */
[----:B------:R-:W-:Y:S01]  /*4210*/  HGMMA.64x96x16.F32 R120, gdesc[UR16].tnspB, R120, gsb0 ;  /* 0x41600000107879f0 */ /* 0x000fe20008000878 */
[----:B------:R-:W-:Y:S02]  /*4220*/  UIADD3 UR18, UR24, 0x40, URZ ;  /* 0x0000004018127890 */ /* 0x000fe4000fffe03f */
[----:B------:R-:W-:Y:S01]  /*4230*/  UIADD3 UR16, UR14, 0x10, URZ ;  /* 0x000000100e107890 */ /* 0x000fe2000fffe03f */
[----:B------:R-:W-:Y:S01]  /*4240*/  UMOV UR19, 0x80000020 ;  /* 0x8000002000137882 */ /* 0x000fe20000000000 */
[----:B------:R-:W-:Y:S01]  /*4250*/  UMOV UR17, 0x40 ;  /* 0x0000004000117882 */ /* 0x000fe20000000000 */
[----:B------:R-:W-:Y:S02]  /*4260*/  WARPGROUP.DEPBAR.LE gsb0, 0x0 ;  /* 0x00008000000079c5 */ /* 0x000fe40000010000 */
[----:B------:R-:W-:-:S06]  /*4270*/  WARPGROUP.ARRIVE ;  /* 0x00000000000079c5 */ /* 0x000fcc0000000000 */
        /* <DEDUP_REMOVED lines=14> */
[----:B------:R-:W-:Y:S03]  /*4360*/  HGMMA.64x96x16.F32 R120, gdesc[UR16].tnspB, R120, gsb0 ;  /* 0x41600000107879f0 */ /* 0x000fe60008000878 */
[----:B------:R-:W-:Y:S02]  /*4370*/  WARPGROUP.DEPBAR.LE gsb0, 0x0 ;  /* 0x00008000000079c5 */ /* 0x000fe40000010000 */
[----:B------:R-:W-:Y:S05]  /*4380*/  @!P2 BRA `(.L_x_30) ;  /* 0x000000000004a947 */ /* 0x000fea0003800000 */
[----:B------:R-:W-:Y:S01]  /*4390*/  BPT.TRAP 0x1 ;  /* 0x000000040000795c */ /* 0x000fe20000300000 */
.L_x_30:
[----:B------:R-:W-:Y:S01]  /*43a0*/  ULEA UR14, UR6, UR36, 0x3 ;  /* 0x00000024060e7291 */ /* 0x000fe2000f8e183f */
[----:B-1----:R-:W-:-:S05]  /*43b0*/  IMAD.U32 R4, RZ, RZ, UR13 ;  /* 0x0000000dff047e24 */ /* 0x002fca000f8e00ff */
[----:B------:R-:W-:-:S04]  /*43c0*/  SHF.L.U32 R4, R4, 0x1f, RZ ;  /* 0x0000001f04047819 */ /* 0x000fc800000006ff */
[----:B------:R-:W1:Y:S02]  /*43d0*/  SYNCS.PHASECHK.TRANS64.TRYWAIT P1, [UR14+0x28490], R4 ;  /* 0x02849004ff0075a7 */ /* 0x000e64000802014e */
[----:B-1----:R-:W-:Y:S05]  /*43e0*/  @!P1 BRA `(.L_x_31) ;  /* 0x0000006400509947 */ /* 0x002fea0003800000 */
.L_x_147:
[----:B------:R-:W-:Y:S05]  /*43f0*/  @!P2 BRA `(.L_x_32) ;  /* 0x000000000004a947 */ /* 0x000fea0003800000 */
[----:B------:R-:W-:Y:S01]  /*4400*/  BPT.TRAP 0x1 ;  /* 0x000000040000795c */ /* 0x000fe20000300000 */
.L_x_32:
[----:B------:R-:W-:Y:S01]  /*4410*/  SYNCS.ARRIVE.TRANS64.A1T0 RZ, [UR14+0x28480], RZ ;  /* 0x028480ffffff79a7 */ /* 0x000fe2000810000e */
[----:B------:R-:W-:Y:S05]  /*4420*/  BRA `(.L_x_33) ;  /* 0x0000001000c47947 */ /* 0x000fea0003800000 */
.L_x_29:
[----:B------:R-:W-:Y:S01]  /*4430*/  ULEA UR14, UR37, UR39, 0x1 ;  /* 0x00000027250e7291 */ /* 0x000fe2000f8e083f */
[----:B-1----:R-:W-:-:S03]  /*4440*/  IMAD.U32 R4, RZ, RZ, UR21 ;  /* 0x00000015ff047e24 */ /* 0x002fc6000f8e00ff */
[----:B------:R-:W-:Y:S02]  /*4450*/  ULEA UR14, UR14, UR25, 0x3 ;  /* 0x000000190e0e7291 */ /* 0x000fe4000f8e183f */
[----:B------:R-:W-:-:S07]  /*4460*/  SHF.L.U32 R4, R4, 0x1f, RZ ;  /* 0x0000001f04047819 */ /* 0x000fce00000006ff */
[----:B---3--:R-:W1:Y:S02]  /*4470*/  SYNCS.PHASECHK.TRANS64.TRYWAIT P1, [UR14], R4 ;  /* 0x00000004ff0075a7 */ /* 0x008e64000802014e */
[----:B-1----:R-:W-:Y:S05]  /*4480*/  @!P1 BRA `(.L_x_34) ;  /* 0x0000006400409947 */ /* 0x002fea0003800000 */
.L_x_148:
[----:B------:R-:W-:Y:S01]  /*4490*/  UIADD3 UR14, UR36, 0xc000, URZ ;  /* 0x0000c000240e7890 */ /* 0x000fe2000fffe03f */
[----:B--2---:R-:W-:Y:S01]  /*44a0*/  WARPGROUP.ARRIVE ;  /* 0x00000000000079c5 */ /* 0x004fe20000000000 */
[----:B------:R-:W-:Y:S02]  /*44b0*/  ULOP3.LUT UR31, UR20, 0x2, URZ, 0x3c, !UPT ;  /* 0x00000002141f7892 */ /* 0x000fe4000f8e3c3f */
[----:B------:R-:W-:Y:S02]  /*44c0*/  USHF.R.U32.HI UR14, URZ, 0x4, UR14 ;  /* 0x000000043f0e7899 */ /* 0x000fe4000801160e */
[----:B------:R-:W-:Y:S02]  /*44d0*/  ULOP3.LUT UR32, UR29, 0x1000000, URZ, 0xfc, !UPT ;  /* 0x010000001d207892 */ /* 0x000fe4000f8efc3f */
[----:B------:R-:W-:Y:S02]  /*44e0*/  ULOP3.LUT UR15, UR14, 0x3fff, URZ, 0xc0, !UPT ;  /* 0x00003fff0e0f7892 */ /* 0x000fe4000f8ec03f */
[----:B------:R-:W-:-:S02]  /*44f0*/  UIMAD UR18, UR31, 0x300, UR32 ;  /* 0x000003001f1278a4 */ /* 0x000fc4000f8e0220 */
[----:B------:R-:W-:Y:S01]  /*4500*/  ULOP3.LUT UR14, UR15, 0x400000, URZ, 0xfc, !UPT ;  /* 0x004000000f0e7892 */ /* 0x000fe2000f8efc3f */
[----:B------:R-:W-:Y:S01]  /*4510*/  UMOV UR19, 0x80000020 ;  /* 0x8000002000137882 */ /* 0x000fe20000000000 */
[----:B------:R-:W-:Y:S01]  /*4520*/  UMOV UR17, 0x8 ;  /* 0x0000000800117882 */ /* 0x000fe20000000000 */
[----:B------:R-:W-:Y:S02]  /*4530*/  UIADD3 UR29, UR32, 0x40, URZ ;  /* 0x00000040201d7890 */ /* 0x000fe4000fffe03f */
[----:B------:R-:W-:Y:S02]  /*4540*/  ULOP3.LUT UR15, UR15, 0x80000, URZ, 0xfc, !UPT ;  /* 0x000800000f0f7892 */ /* 0x000fe4000f8efc3f */
[----:B------:R-:W-:Y:S01]  /*4550*/  UMOV UR16, UR14 ;  /* 0x0000000e00107c82 */ /* 0x000fe20008000000 */
[----:B------:R-:W-:Y:S01]  /*4560*/  UIMAD UR31, UR31, 0x300, UR29 ;  /* 0x000003001f1f78a4 */ /* 0x000fe2000f8e021d */
[----:B------:R-:W-:Y:S01]  /*4570*/  HGMMA.64x96x16.F32 R24, gdesc[UR16].tnspA.tnspB, RZ, !UPT, gsb0 ;  /* 0x61600000101879f0 */ /* 0x000fe2000c0008ff */
[----:B------:R-:W-:Y:S01]  /*4580*/  UIADD3 UR16, UR14, 0x80, URZ ;  /* 0x000000800e107890 */ /* 0x000fe2000fffe03f */
[----:B------:R-:W-:Y:S01]  /*4590*/  UMOV UR19, 0x80000020 ;  /* 0x8000002000137882 */ /* 0x000fe20000000000 */
[----:B------:R-:W-:Y:S01]  /*45a0*/  UMOV UR17, 0x8 ;  /* 0x0000000800117882 */ /* 0x000fe20000000000 */
[----:B------:R-:W-:-:S02]  /*45b0*/  UIMAD UR29, UR20, 0x300, UR29 ;  /* 0x00000300141d78a4 */ /* 0x000fc4000f8e021d */
[----:B------:R-:W-:Y:S01]  /*45c0*/  UMOV UR18, UR31 ;  /* 0x0000001f00127c82 */ /* 0x000fe20008000000 */
[----:B------:R-:W-:Y:S02]  /*45d0*/  UIMAD UR24, UR24, 0x300, UR30 ;  /* 0x00000300181878a4 */ /* 0x000fe4000f8e021e */
[----:B------:R-:W-:-:S06]  /*45e0*/  UISETP.NE.AND UP0, UPT, UR12, 0x3, UPT ;  /* 0x000000030c00788c */ /* 0x000fcc000bf05270 */
[----:B------:R-:W-:Y:S01]  /*45f0*/  PLOP3.LUT P1, PT, PT, PT, UP0, 0x80, 0x0 ;  /* 0x000000000000781c */ /* 0x000fe20003f2f008 */
[----:B------:R-:W-:Y:S02]  /*4600*/  WARPGROUP.DEPBAR.LE gsb0, 0x0 ;  /* 0x00008000000079c5 */ /* 0x000fe40000010000 */
[----:B------:R-:W-:-:S06]  /*4610*/  WARPGROUP.ARRIVE ;  /* 0x00000000000079c5 */ /* 0x000fcc0000000000 */
[----:B------:R-:W-:Y:S01]  /*4620*/  HGMMA.64x96x16.F32 R24, gdesc[UR16].tnspA.tnspB, R24, gsb0 ;  /* 0x61600000101879f0 */ /* 0x000fe20008000818 */
[----:B------:R-:W-:Y:S02]  /*4630*/  UIADD3 UR18, UR31, 0x40, URZ ;  /* 0x000000401f127890 */ /* 0x000fe4000fffe03f */
[----:B------:R-:W-:Y:S01]  /*4640*/  UIADD3 UR16, UR14, 0x100, URZ ;  /* 0x000001000e107890 */ /* 0x000fe2000fffe03f */
[----:B------:R-:W-:Y:S01]  /*4650*/  UMOV UR19, 0x80000020 ;  /* 0x8000002000137882 */ /* 0x000fe20000000000 */
[----:B------:R-:W-:Y:S01]  /*4660*/  UMOV UR17, 0x8 ;  /* 0x0000000800117882 */ /* 0x000fe20000000000 */
        /* <DEDUP_REMOVED lines=10> */
[----:B------:R-:W-:Y:S02]  /*4710*/  UIMAD UR18, UR20, 0x300, UR32 ;  /* 0x00000300141278a4 */ /* 0x000fe4000f8e0220 */
[----:B------:R-:W-:Y:S01]  /*4720*/  UIADD3 UR16, UR14, 0x200, URZ ;  /* 0x000002000e107890 */ /* 0x000fe2000fffe03f */
[----:B------:R-:W-:Y:S01]  /*4730*/  UMOV UR19, 0x80000020 ;  /* 0x8000002000137882 */ /* 0x000fe20000000000 */
[----:B------:R-:W-:Y:S01]  /*4740*/  UMOV UR17, 0x8 ;  /* 0x0000000800117882 */ /* 0x000fe20000000000 */
[----:B------:R-:W-:Y:S02]  /*4750*/  WARPGROUP.DEPBAR.LE gsb0, 0x0 ;  /* 0x00008000000079c5 */ /* 0x000fe40000010000 */
[----:B------:R-:W-:-:S06]  /*4760*/  WARPGROUP.ARRIVE ;  /* 0x00000000000079c5 */ /* 0x000fcc0000000000 */
[----:B------:R-:W-:Y:S01]  /*4770*/  HGMMA.64x96x16.F32 R24, gdesc[UR16].tnspA.tnspB, R24, gsb0 ;  /* 0x61600000101879f0 */ /* 0x000fe20008000818 */
[----:B------:R-:W-:Y:S01]  /*4780*/  UIADD3 UR16, UR14, 0x280, URZ ;  /* 0x000002800e107890 */ /* 0x000fe2000fffe03f */
[----:B------:R-:W-:Y:S01]  /*4790*/  UMOV UR18, UR29 ;  /* 0x0000001d00127c82 */ /* 0x000fe20008000000 */
        /* <DEDUP_REMOVED lines=16> */
[----:B------:R-:W-:-:S04]  /*48a0*/  USHF.L.U32 UR14, UR37, 0x1, URZ ;  /* 0x00000001250e7899 */ /* 0x000fc8000800063f */
[----:B------:R-:W-:-:S04]  /*48b0*/  ULOP3.LUT UR28, UR14, 0xfffffffe, UR28, 0xe2, !UPT ;  /* 0xfffffffe0e1c7892 */ /* 0x000fc8000f8ee21c */
[----:B------:R-:W-:Y:S01]  /*48c0*/  ULEA UR28, UR28, UR25, 0x3 ;  /* 0x000000191c1c7291 */ /* 0x000fe2000f8e183f */
        /* <DEDUP_REMOVED lines=32> */
[----:B------:R-:W-:Y:S01]  /*4ad0*/  SYNCS.ARRIVE.TRANS64.A1T0 RZ, [UR28], RZ ;  /* 0x000000ffffff79a7 */ /* 0x000fe2000810001c */
[----:B------:R-:W-:Y:S05]  /*4ae0*/  @!P1 BRA `(.L_x_35) ;  /* 0x0000000000049947 */ /* 0x000fea0003800000 */
[----:B------:R-:W-:Y:S01]  /*4af0*/  BPT.TRAP 0x1 ;  /* 0x000000040000795c */ /* 0x000fe20000300000 */
.L_x_35:
[----:B------:R-:W-:Y:S01]  /*4b00*/  ULEA UR18, UR6, UR36, 0x3 ;  /* 0x0000002406127291 */ /* 0x000fe2000f8e183f */
[----:B-1----:R-:W-:-:S05]  /*4b10*/  IMAD.U32 R4, RZ, RZ, UR13 ;  /* 0x0000000dff047e24 */ /* 0x002fca000f8e00ff */
[----:B------:R-:W-:-:S04]  /*4b20*/  SHF.L.U32 R4, R4, 0x1f, RZ ;  /* 0x0000001f04047819 */ /* 0x000fc800000006ff */
[----:B------:R-:W1:Y:S02]  /*4b30*/  SYNCS.PHASECHK.TRANS64.TRYWAIT P2, [UR18+0x28490], R4 ;  /* 0x02849004ff0075a7 */ /* 0x000e640008040152 */
[----:B-1----:R-:W-:Y:S05]  /*4b40*/  @!P2 BRA `(.L_x_36) ;  /* 0x0000005c00a8a947 */ /* 0x002fea0003800000 */
.L_x_149:
[----:B------:R-:W2:Y:S01]  /*4b50*/  S2UR UR16, SR_SWINHI ;  /* 0x00000000001079c3 */ /* 0x000ea20000002f00 */
[----:B------:R-:W-:-:S04]  /*4b60*/  UIMAD UR14, UR6, 0x1800, URZ ;  /* 0x00001800060e78a4 */ /* 0x000fc8000f8e023f */
[----:B------:R-:W-:Y:S02]  /*4b70*/  USHF.R.S32.HI UR17, URZ, 0x1f, UR14 ;  /* 0x0000001f3f117899 */ /* 0x000fe4000801140e */
[----:B------:R-:W-:-:S04]  /*4b80*/  IADD3 R184, P2, R3, UR14, RZ ;  /* 0x0000000e03b87c10 */ /* 0x000fc8000ff5e0ff */
[----:B-1----:R-:W-:Y:S01]  /*4b90*/  LEA.HI.X.SX32 R5, R3, UR17, 0x1, P2 ;  /* 0x0000001103057c11 */ /* 0x002fe200090f0eff */
[----:B------:R-:W-:Y:S01]  /*4ba0*/  UMOV UR14, UR36 ;  /* 0x00000024000e7c82 */ /* 0x000fe20008000000 */
[----:B--2---:R-:W-:Y:S01]  /*4bb0*/  UMOV UR15, UR16 ;  /* 0x00000010000f7c82 */ /* 0x004fe20008000000 */
[----:B------:R-:W-:-:S04]  /*4bc0*/  LEA R185, P2, R184, UR14, 0x2 ;  /* 0x0000000eb8b97c11 */ /* 0x000fc8000f8410ff */
[----:B------:R-:W-:Y:S02]  /*4bd0*/  LEA.HI.X R184, R184, UR15, R5, 0x2, P2 ;  /* 0x0000000fb8b87c11 */ /* 0x000fe400090f1405 */
[C---:B------:R-:W-:Y:S02]  /*4be0*/  IADD3 R5, P5, R185.reuse, 0x1c000, RZ ;  /* 0x0001c000b9057810 */ /* 0x040fe40007fbe0ff */
[C---:B------:R-:W-:Y:S02]  /*4bf0*/  IADD3 R179, P2, R185.reuse, 0x1cc00, RZ ;  /* 0x0001cc00b9b37810 */ /* 0x040fe40007f5e0ff */
[C---:B------:R-:W-:Y:S02]  /*4c00*/  IADD3 R177, P4, R185.reuse, 0x1c020, RZ ;  /* 0x0001c020b9b17810 */ /* 0x040fe40007f9e0ff */
[----:B------:R-:W-:Y:S02]  /*4c10*/  IADD3 R175, P3, R185, 0x1cc20, RZ ;  /* 0x0001cc20b9af7810 */ /* 0x000fe40007f7e0ff */
[----:B------:R-:W-:-:S02]  /*4c20*/  LOP3.LUT R4, R5, 0x380, RZ, 0xc0, !PT ;  /* 0x0000038005047812 */ /* 0x000fc400078ec0ff */
[----:B------:R-:W-:Y:S02]  /*4c30*/  LOP3.LUT R178, R179, 0x380, RZ, 0xc0, !PT ;  /* 0x00000380b3b27812 */ /* 0x000fe400078ec0ff */
[----:B------:R-:W-:Y:S02]  /*4c40*/  LOP3.LUT R176, R177, 0x380, RZ, 0xc0, !PT ;  /* 0x00000380b1b07812 */ /* 0x000fe400078ec0ff */
[----:B------:R-:W-:Y:S02]  /*4c50*/  LOP3.LUT R174, R175, 0x380, RZ, 0xc0, !PT ;  /* 0x00000380afae7812 */ /* 0x000fe400078ec0ff */
[----:B------:R-:W-:Y:S02]  /*4c60*/  SHF.R.U64 R4, R4, 0x3, RZ ;  /* 0x0000000304047819 */ /* 0x000fe400000012ff */
[----:B------:R-:W-:Y:S02]  /*4c70*/  SHF.R.U64 R178, R178, 0x3, RZ ;  /* 0x00000003b2b27819 */ /* 0x000fe400000012ff */
[----:B------:R-:W-:-:S02]  /*4c80*/  SHF.R.U64 R176, R176, 0x3, RZ ;  /* 0x00000003b0b07819 */ /* 0x000fc400000012ff */
[----:B------:R-:W-:Y:S02]  /*4c90*/  SHF.R.U64 R174, R174, 0x3, RZ ;  /* 0x00000003aeae7819 */ /* 0x000fe400000012ff */
[----:B------:R-:W-:Y:S01]  /*4ca0*/  LOP3.LUT R4, R4, R5, RZ, 0x3c, !PT ;  /* 0x0000000504047212 */ /* 0x000fe200078e3cff */
[--C-:B------:R-:W-:Y:S01]  /*4cb0*/  IMAD.X R5, RZ, RZ, R184.reuse, P5 ;  /* 0x000000ffff057224 */ /* 0x100fe200028e06b8 */
[----:B------:R-:W-:Y:S01]  /*4cc0*/  LOP3.LUT R178, R178, R179, RZ, 0x3c, !PT ;  /* 0x000000b3b2b27212 */ /* 0x000fe200078e3cff */
[--C-:B------:R-:W-:Y:S01]  /*4cd0*/  IMAD.X R179, RZ, RZ, R184.reuse, P2 ;  /* 0x000000ffffb37224 */ /* 0x100fe200010e06b8 */
[C---:B------:R-:W-:Y:S02]  /*4ce0*/  IADD3 R173, P6, R185.reuse, 0x1c040, RZ ;  /* 0x0001c040b9ad7810 */ /* 0x040fe40007fde0ff */
[----:B------:R-:W-:Y:S01]  /*4cf0*/  LOP3.LUT R176, R176, R177, RZ, 0x3c, !PT ;  /* 0x000000b1b0b07212 */ /* 0x000fe200078e3cff */
[----:B------:R-:W-:Y:S01]  /*4d00*/  IMAD.X R177, RZ, RZ, R184, P4 ;  /* 0x000000ffffb17224 */ /* 0x000fe200020e06b8 */
[C---:B------:R-:W-:Y:S01]  /*4d10*/  IADD3 R171, P5, R185.reuse, 0x1cc40, RZ ;  /* 0x0001cc40b9ab7810 */ /* 0x040fe20007fbe0ff */
[----:B------:R1:W-:Y:S01]  /*4d20*/  ST.E desc[UR26][R4.64], R24 ;  /* 0x0000001804007985 */ /* 0x0003e2000c10191a */
[----:B------:R-:W-:-:S02]  /*4d30*/  IADD3 R169, P2, R185, 0x1c060, RZ ;  /* 0x0001c060b9a97810 */ /* 0x000fc40007f5e0ff */
[----:B------:R-:W-:Y:S01]  /*4d40*/  LOP3.LUT R174, R174, R175, RZ, 0x3c, !PT ;  /* 0x000000afaeae7212 */ /* 0x000fe200078e3cff */
[----:B------:R-:W-:Y:S01]  /*4d50*/  IMAD.X R175, RZ, RZ, R184, P3 ;  /* 0x000000ffffaf7224 */ /* 0x000fe200018e06b8 */
[----:B------:R-:W-:Y:S01]  /*4d60*/  IADD3 R23, P4, R185, 0x1cc60, RZ ;  /* 0x0001cc60b9177810 */ /* 0x000fe20007f9e0ff */
[----:B------:R1:W-:Y:S01]  /*4d70*/  ST.E desc[UR26][R4.64+0x4], R25 ;  /* 0x0000041904007985 */ /* 0x0003e2000c10191a */
[----:B------:R-:W-:Y:S02]  /*4d80*/  LOP3.LUT R172, R173, 0x380, RZ, 0xc0, !PT ;  /* 0x00000380adac7812 */ /* 0x000fe400078ec0ff */
[----:B------:R-:W-:Y:S01]  /*4d90*/  LOP3.LUT R170, R171, 0x380, RZ, 0xc0, !PT ;  /* 0x00000380abaa7812 */ /* 0x000fe200078ec0ff */
[----:B------:R1:W-:Y:S01]  /*4da0*/  ST.E desc[UR26][R178.64], R26 ;  /* 0x0000001ab2007985 */ /* 0x0003e2000c10191a */
[----:B------:R-:W-:Y:S02]  /*4db0*/  IADD3 R21, P3, R185, 0x1c400, RZ ;  /* 0x0001c400b9157810 */ /* 0x000fe40007f7e0ff */
[----:B------:R-:W-:Y:S01]  /*4dc0*/  LOP3.LUT R168, R169, 0x380, RZ, 0xc0, !PT ;  /* 0x00000380a9a87812 */ /* 0x000fe200078ec0ff */
[----:B------:R1:W-:Y:S01]  /*4dd0*/  ST.E desc[UR26][R178.64+0x4], R27 ;  /* 0x0000041bb2007985 */ /* 0x0003e2000c10191a */
[----:B------:R-:W-:-:S02]  /*4de0*/  LOP3.LUT R22, R23, 0x380, RZ, 0xc0, !PT ;  /* 0x0000038017167812 */ /* 0x000fc400078ec0ff */
[----:B------:R-:W-:Y:S01]  /*4df0*/  SHF.R.U64 R172, R172, 0x3, RZ ;  /* 0x00000003acac7819 */ /* 0x000fe200000012ff */
[----:B------:R1:W-:Y:S01]  /*4e00*/  ST.E desc[UR26][R176.64], R28 ;  /* 0x0000001cb0007985 */ /* 0x0003e2000c10191a */
[----:B------:R-:W-:Y:S02]  /*4e10*/  SHF.R.U64 R170, R170, 0x3, RZ ;  /* 0x00000003aaaa7819 */ /* 0x000fe400000012ff */
[----:B------:R-:W-:Y:S01]  /*4e20*/  LOP3.LUT R20, R21, 0x380, RZ, 0xc0, !PT ;  /* 0x0000038015147812 */ /* 0x000fe200078ec0ff */
[----:B------:R1:W-:Y:S01]  /*4e30*/  ST.E desc[UR26][R176.64+0x4], R29 ;  /* 0x0000041db0007985 */ /* 0x0003e2000c10191a */
[----:B------:R-:W-:Y:S02]  /*4e40*/  SHF.R.U64 R168, R168, 0x3, RZ ;  /* 0x00000003a8a87819 */ /* 0x000fe400000012ff */
[----:B------:R-:W-:Y:S01]  /*4e50*/  SHF.R.U64 R22, R22, 0x3, RZ ;  /* 0x0000000316167819 */ /* 0x000fe200000012ff */
[----:B------:R1:W-:Y:S01]  /*4e60*/  ST.E desc[UR26][R174.64], R30 ;  /* 0x0000001eae007985 */ /* 0x0003e2000c10191a */
[----:B------:R-:W-:Y:S01]  /*4e70*/  LOP3.LUT R172, R172, R173, RZ, 0x3c, !PT ;  /* 0x000000adacac7212 */ /* 0x000fe200078e3cff */
[--C-:B------:R-:W-:Y:S01]  /*4e80*/  IMAD.X R173, RZ, RZ, R184.reuse, P6 ;  /* 0x000000ffffad7224 */ /* 0x100fe200030e06b8 */
[----:B------:R-:W-:Y:S01]  /*4e90*/  LOP3.LUT R170, R170, R171, RZ, 0x3c, !PT ;  /* 0x000000abaaaa7212 */ /* 0x000fe200078e3cff */
[--C-:B------:R-:W-:Y:S01]  /*4ea0*/  IMAD.X R171, RZ, RZ, R184.reuse, P5 ;  /* 0x000000ffffab7224 */ /* 0x100fe200028e06b8 */
[----:B------:R-:W-:Y:S01]  /*4eb0*/  SHF.R.U64 R20, R20, 0x3, RZ ;  /* 0x0000000314147819 */ /* 0x000fe200000012ff */
[----:B------:R1:W-:Y:S01]  /*4ec0*/  ST.E desc[UR26][R174.64+0x4], R31 ;  /* 0x0000041fae007985 */ /* 0x0003e2000c10191a */
[----:B------:R-:W-:Y:S01]  /*4ed0*/  LOP3.LUT R168, R168, R169, RZ, 0x3c, !PT ;  /* 0x000000a9a8a87212 */ /* 0x000fe200078e3cff */
[--C-:B------:R-:W-:Y:S01]  /*4ee0*/  IMAD.X R169, RZ, RZ, R184.reuse, P2 ;  /* 0x000000ffffa97224 */ /* 0x100fe200010e06b8 */
[C---:B------:R-:W-:Y:S01]  /*4ef0*/  IADD3 R19, P6, R185.reuse, 0x1d000, RZ ;  /* 0x0001d000b9137810 */ /* 0x040fe20007fde0ff */
[----:B------:R1:W-:Y:S01]  /*4f00*/  ST.E desc[UR26][R172.64], R32 ;  /* 0x00000020ac007985 */ /* 0x0003e2000c10191a */
        /* <DEDUP_REMOVED lines=31> */
[----:B------:R-:W-:Y:S01]  /*5100*/  IMAD.X R15, RZ, RZ, R184, P2 ;  /* 0x000000ffff0f7224 */ /* 0x000fe200010e06b8 */
[C---:B------:R-:W-:Y:S01]  /*5110*/  IADD3 R9, P6, R185.reuse, 0x1c460, RZ ;  /* 0x0001c460b9097810 */ /* 0x040fe20007fde0ff */
[----:B------:R1:W-:Y:S01]  /*5120*/  ST.E desc[UR26][R20.64+0x4], R41 ;  /* 0x0000042914007985 */ /* 0x0003e2000c10191a */
[----:B------:R-:W-:-:S02]  /*5130*/  IADD3 R7, P5, R185, 0x1d060, RZ ;  /* 0x0001d060b9077810 */ /* 0x000fc40007fbe0ff */
[----:B------:R-:W-:Y:S01]  /*5140*/  LOP3.LUT R12, R12, R13, RZ, 0x3c, !PT ;  /* 0x0000000d0c0c7212 */ /* 0x000fe200078e3cff */
[--C-:B------:R-:W-:Y:S01]  /*5150*/  IMAD.X R13, RZ, RZ, R184.reuse, P4 ;  /* 0x000000ffff0d7224 */ /* 0x100fe200020e06b8 */
[C---:B------:R-:W-:Y:S01]  /*5160*/  IADD3 R181, P2, R185.reuse, 0x1c800, RZ ;  /* 0x0001c800b9b57810 */ /* 0x040fe20007f5e0ff */
[----:B------:R1:W-:Y:S01]  /*5170*/  ST.E desc[UR26][R18.64], R42 ;  /* 0x0000002a12007985 */ /* 0x0003e2000c10191a */
[----:B------:R-:W-:Y:S01]  /*5180*/  LOP3.LUT R10, R10, R11, RZ, 0x3c, !PT ;  /* 0x0000000b0a0a7212 */ /* 0x000fe200078e3cff */
[----:B------:R-:W-:Y:S01]  /*5190*/  IMAD.X R11, RZ, RZ, R184, P3 ;  /* 0x000000ffff0b7224 */ /* 0x000fe200018e06b8 */
[----:B------:R-:W-:Y:S01]  /*51a0*/  IADD3 R183, P4, R185, 0x1d400, RZ ;  /* 0x0001d400b9b77810 */ /* 0x000fe20007f9e0ff */
[----:B------:R1:W-:Y:S01]  /*51b0*/  ST.E desc[UR26][R18.64+0x4], R43 ;  /* 0x0000042b12007985 */ /* 0x0003e2000c10191a */
[----:B------:R-:W-:Y:S02]  /*51c0*/  LOP3.LUT R8, R9, 0x380, RZ, 0xc0, !PT ;  /* 0x0000038009087812 */ /* 0x000fe400078ec0ff */
[----:B------:R-:W-:Y:S01]  /*51d0*/  LOP3.LUT R6, R7, 0x380, RZ, 0xc0, !PT ;  /* 0x0000038007067812 */ /* 0x000fe200078ec0ff */
[----:B------:R1:W-:Y:S01]  /*51e0*/  ST.E desc[UR26][R16.64], R44 ;  /* 0x0000002c10007985 */ /* 0x0003e2000c10191a */
[----:B------:R-:W-:-:S02]  /*51f0*/  IADD3 R187, P3, R185, 0x1c820, RZ ;  /* 0x0001c820b9bb7810 */ /* 0x000fc40007f7e0ff */
[----:B------:R-:W-:Y:S01]  /*5200*/  LOP3.LUT R180, R181, 0x380, RZ, 0xc0, !PT ;  /* 0x00000380b5b47812 */ /* 0x000fe200078ec0ff */
[----:B------:R1:W-:Y:S01]  /*5210*/  ST.E desc[UR26][R16.64+0x4], R45 ;  /* 0x0000042d10007985 */ /* 0x0003e2000c10191a */
[----:B------:R-:W-:Y:S02]  /*5220*/  LOP3.LUT R182, R183, 0x380, RZ, 0xc0, !PT ;  /* 0x00000380b7b67812 */ /* 0x000fe400078ec0ff */
[----:B------:R-:W-:Y:S01]  /*5230*/  SHF.R.U64 R8, R8, 0x3, RZ ;  /* 0x0000000308087819 */ /* 0x000fe200000012ff */
[----:B------:R1:W-:Y:S01]  /*5240*/  ST.E desc[UR26][R14.64], R46 ;  /* 0x0000002e0e007985 */ /* 0x0003e2000c10191a */
[----:B------:R-:W-:Y:S02]  /*5250*/  SHF.R.U64 R6, R6, 0x3, RZ ;  /* 0x0000000306067819 */ /* 0x000fe400000012ff */
[----:B------:R-:W-:Y:S01]  /*5260*/  LOP3.LUT R186, R187, 0x380, RZ, 0xc0, !PT ;  /* 0x00000380bbba7812 */ /* 0x000fe200078ec0ff */
[----:B------:R1:W-:Y:S01]  /*5270*/  ST.E desc[UR26][R14.64+0x4], R47 ;  /* 0x0000042f0e007985 */ /* 0x0003e2000c10191a */
[----:B------:R-:W-:-:S02]  /*5280*/  SHF.R.U64 R180, R180, 0x3, RZ ;  /* 0x00000003b4b47819 */ /* 0x000fc400000012ff */
        /* <DEDUP_REMOVED lines=8> */
[C---:B------:R-:W-:Y:S02]  /*5310*/  IADD3 R189, P6, R185.reuse, 0x1d420, RZ ;  /* 0x0001d420b9bd7810 */ /* 0x040fe40007fde0ff */
[----:B------:R-:W-:Y:S01]  /*5320*/  LOP3.LUT R180, R180, R181, RZ, 0x3c, !PT ;  /* 0x000000b5b4b47212 */ /* 0x000fe200078e3cff */
[--C-:B------:R-:W-:Y:S01]  /*5330*/  IMAD.X R181, RZ, RZ, R184.reuse, P2 ;  /* 0x000000ffffb57224 */ /* 0x100fe200010e06b8 */
[----:B------:R-:W-:Y:S01]  /*5340*/  LOP3.LUT R182, R182, R183, RZ, 0x3c, !PT ;  /* 0x000000b7b6b67212 */ /* 0x000fe200078e3cff */
[----:B------:R-:W-:Y:S01]  /*5350*/  IMAD.X R183, RZ, RZ, R184, P4 ;  /* 0x000000ffffb77224 */ /* 0x000fe200020e06b8 */
[C---:B------:R-:W-:Y:S01]  /*5360*/  IADD3 R191, P5, R185.reuse, 0x1c840, RZ ;  /* 0x0001c840b9bf7810 */ /* 0x040fe20007fbe0ff */
[----:B------:R1:W-:Y:S01]  /*5370*/  ST.E desc[UR26][R10.64], R50 ;  /* 0x000000320a007985 */ /* 0x0003e2000c10191a */
[----:B------:R-:W-:-:S02]  /*5380*/  IADD3 R193, P2, R185, 0x1d440, RZ ;  /* 0x0001d440b9c17810 */ /* 0x000fc40007f5e0ff */
[----:B------:R-:W-:Y:S01]  /*5390*/  LOP3.LUT R186, R186, R187, RZ, 0x3c, !PT ;  /* 0x000000bbbaba7212 */ /* 0x000fe200078e3cff */
[--C-:B------:R-:W-:Y:S01]  /*53a0*/  IMAD.X R187, RZ, RZ, R184.reuse, P3 ;  /* 0x000000ffffbb7224 */ /* 0x100fe200018e06b8 */
[----:B------:R-:W-:Y:S01]  /*53b0*/  IADD3 R195, P4, R185, 0x1c860, RZ ;  /* 0x0001c860b9c37810 */ /* 0x000fe20007f9e0ff */
[----:B------:R1:W-:Y:S01]  /*53c0*/  ST.E desc[UR26][R10.64+0x4], R51 ;  /* 0x000004330a007985 */ /* 0x0003e2000c10191a */
[----:B------:R-:W-:Y:S02]  /*53d0*/  LOP3.LUT R188, R189, 0x380, RZ, 0xc0, !PT ;  /* 0x00000380bdbc7812 */ /* 0x000fe400078ec0ff */
[----:B------:R-:W-:Y:S01]  /*53e0*/  IADD3 R185, P3, R185, 0x1d460, RZ ;  /* 0x0001d460b9b97810 */ /* 0x000fe20007f7e0ff */
[----:B------:R1:W-:Y:S01]  /*53f0*/  ST.E desc[UR26][R8.64], R52 ;  /* 0x0000003408007985 */ /* 0x0003e2000c10191a */
[----:B------:R-:W-:Y:S02]  /*5400*/  LOP3.LUT R190, R191, 0x380, RZ, 0xc0, !PT ;  /* 0x00000380bfbe7812 */ /* 0x000fe400078ec0ff */
[----:B------:R-:W-:Y:S01]  /*5410*/  LOP3.LUT R192, R193, 0x380, RZ, 0xc0, !PT ;  /* 0x00000380c1c07812 */ /* 0x000fe200078ec0ff */
[----:B------:R1:W-:Y:S01]  /*5420*/  ST.E desc[UR26][R8.64+0x4], R53 ;  /* 0x0000043508007985 */ /* 0x0003e2000c10191a */
[----:B------:R-:W-:Y:S01]  /*5430*/  LOP3.LUT R194, R195, 0x380, RZ, 0xc0, !PT ;  /* 0x00000380c3c27812 */ /* 0x000fe200078ec0ff */
[----:B------:R-:W-:Y:S01]  /*5440*/  IMAD.X R197, RZ, RZ, R184, P3 ;  /* 0x000000ffffc57224 */ /* 0x000fe200018e06b8 */
[----:B------:R-:W-:Y:S01]  /*5450*/  SHF.R.U64 R188, R188, 0x3, RZ ;  /* 0x00000003bcbc7819 */ /* 0x000fe200000012ff */
[----:B------:R1:W-:Y:S01]  /*5460*/  ST.E desc[UR26][R6.64], R54 ;  /* 0x0000003606007985 */ /* 0x0003e2000c10191a */
[----:B------:R-:W-:-:S02]  /*5470*/  LOP3.LUT R196, R185, 0x380, RZ, 0xc0, !PT ;  /* 0x00000380b9c47812 */ /* 0x000fc400078ec0ff */
[----:B------:R-:W-:Y:S01]  /*5480*/  SHF.R.U64 R190, R190, 0x3, RZ ;  /* 0x00000003bebe7819 */ /* 0x000fe200000012ff */
[----:B------:R1:W-:Y:S01]  /*5490*/  ST.E desc[UR26][R6.64+0x4], R55 ;  /* 0x0000043706007985 */ /* 0x0003e2000c10191a */
[----:B------:R-:W-:Y:S02]  /*54a0*/  SHF.R.U64 R192, R192, 0x3, RZ ;  /* 0x00000003c0c07819 */ /* 0x000fe400000012ff */
[----:B------:R-:W-:Y:S01]  /*54b0*/  SHF.R.U64 R194, R194, 0x3, RZ ;  /* 0x00000003c2c27819 */ /* 0x000fe200000012ff */
[----:B------:R1:W-:Y:S01]  /*54c0*/  ST.E desc[UR26][R180.64], R56 ;  /* 0x00000038b4007985 */ /* 0x0003e2000c10191a */
[----:B------:R-:W-:Y:S01]  /*54d0*/  LOP3.LUT R188, R188, R189, RZ, 0x3c, !PT ;  /* 0x000000bdbcbc7212 */ /* 0x000fe200078e3cff */
[--C-:B------:R-:W-:Y:S01]  /*54e0*/  IMAD.X R189, RZ, RZ, R184.reuse, P6 ;  /* 0x000000ffffbd7224 */ /* 0x100fe200030e06b8 */
[----:B------:R-:W-:Y:S01]  /*54f0*/  SHF.R.U64 R196, R196, 0x3, RZ ;  /* 0x00000003c4c47819 */ /* 0x000fe200000012ff */
[----:B------:R1:W-:Y:S01]  /*5500*/  ST.E desc[UR26][R180.64+0x4], R57 ;  /* 0x00000439b4007985 */ /* 0x0003e2000c10191a */
[----:B------:R-:W-:Y:S01]  /*5510*/  LOP3.LUT R190, R190, R191, RZ, 0x3c, !PT ;  /* 0x000000bfbebe7212 */ /* 0x000fe200078e3cff */
[--C-:B------:R-:W-:Y:S01]  /*5520*/  IMAD.X R191, RZ, RZ, R184.reuse, P5 ;  /* 0x000000ffffbf7224 */ /* 0x100fe200028e06b8 */
[----:B------:R-:W-:Y:S01]  /*5530*/  LOP3.LUT R192, R192, R193, RZ, 0x3c, !PT ;  /* 0x000000c1c0c07212 */ /* 0x000fe200078e3cff */
[--C-:B------:R-:W-:Y:S01]  /*5540*/  IMAD.X R193, RZ, RZ, R184.reuse, P2 ;  /* 0x000000ffffc17224 */ /* 0x100fe200010e06b8 */
[----:B------:R-:W-:Y:S01]  /*5550*/  LOP3.LUT R194, R194, R195, RZ, 0x3c, !PT ;  /* 0x000000c3c2c27212 */ /* 0x000fe200078e3cff */
[----:B------:R1:W-:Y:S01]  /*5560*/  ST.E desc[UR26][R182.64], R58 ;  /* 0x0000003ab6007985 */ /* 0x0003e2000c10191a */
[----:B------:R-:W-:Y:S01]  /*5570*/  IMAD.X R195, RZ, RZ, R184, P4 ;  /* 0x000000ffffc37224 */ /* 0x000fe200020e06b8 */
[----:B------:R-:W-:-:S02]  /*5580*/  LOP3.LUT R196, R196, R185, RZ, 0x3c, !PT ;  /* 0x000000b9c4c47212 */ /* 0x000fc400078e3cff */
[----:B------:R1:W-:Y:S04]  /*5590*/  ST.E desc[UR26][R182.64+0x4], R59 ;  /* 0x0000043bb6007985 */ /* 0x0003e8000c10191a */
        /* <DEDUP_REMOVED lines=11> */
[----:B------:R1:W-:Y:S01]  /*5650*/  ST.E desc[UR26][R196.64+0x4], R71 ;  /* 0x00000447c4007985 */ /* 0x0003e2000c10191a */
[----:B------:R-:W-:Y:S01]  /*5660*/  @!PT LDS RZ, [RZ] ;  /* 0x00000000fffff984 */ /* 0x000fe20000000800 */
[----:B------:R-:W-:Y:S01]  /*5670*/  @!PT LDS RZ, [RZ] ;  /* 0x00000000fffff984 */ /* 0x000fe20000000800 */
[----:B------:R-:W-:Y:S01]  /*5680*/  @!PT LDS RZ, [RZ] ;  /* 0x00000000fffff984 */ /* 0x000fe20000000800 */
[----:B------:R-:W-:Y:S01]  /*5690*/  @!PT LDS RZ, [RZ] ;  /* 0x00000000fffff984 */ /* 0x000fe20000000800 */
[----:B------:R2:W-:Y:S06]  /*56a0*/  MEMBAR.ALL.CTA ;  /* 0x0000000000007992 */ /* 0x0005ec0000008000 */
[----:B--2---:R-:W2:Y:S01]  /*56b0*/  FENCE.VIEW.ASYNC.S ;  /* 0x00000000000073c6 */ /* 0x004ea20000000000 */
[----:B------:R-:W-:Y:S05]  /*56c0*/  @!P1 BRA `(.L_x_37) ;  /* 0x0000000000049947 */ /* 0x000fea0003800000 */
[----:B------:R-:W-:Y:S01]  /*56d0*/  BPT.TRAP 0x1 ;  /* 0x000000040000795c */ /* 0x000fe20000300000 */
.L_x_37:
[----:B--2---:R-:W-:Y:S01]  /*56e0*/  SYNCS.ARRIVE.TRANS64.A1T0 RZ, [UR18+0x28480], RZ ;  /* 0x028480ffffff79a7 */ /* 0x004fe20008100012 */
[----:B------:R-:W-:-:S04]  /*56f0*/  UIADD3 UR37, UR37, 0x1, URZ ;  /* 0x0000000125257890 */ /* 0x000fc8000fffe03f */
[----:B------:R-:W-:-:S04]  /*5700*/  UISETP.NE.AND UP0, UPT, UR37, 0x2, UPT ;  /* 0x000000022500788c */ /* 0x000fc8000bf05270 */
[----:B------:R-:W-:Y:S02]  /*5710*/  USEL UR14, URZ, 0x1, UP0 ;  /* 0x000000013f0e7887 */ /* 0x000fe40008000000 */
[----:B------:R-:W-:Y:S02]  /*5720*/  USEL UR37, UR37, URZ, UP0 ;  /* 0x0000003f25257287 */ /* 0x000fe40008000000 */
[----:B------:R-:W-:-:S12]  /*5730*/  ULOP3.LUT UR21, UR21, UR14, URZ, 0x3c, !UPT ;  /* 0x0000000e15157292 */ /* 0x000fd8000f8e3c3f */
.L_x_33:
[----:B------:R-:W-:Y:S02]  /*5740*/  UIADD3 UR14, UR6, 0x1, URZ ;  /* 0x00000001060e7890 */ /* 0x000fe4000fffe03f */
[----:B------:R-:W-:Y:S02]  /*5750*/  UISETP.NE.AND UP1, UPT, UR6, 0x1, UPT ;  /* 0x000000010600788c */ /* 0x000fe4000bf25270 */
[----:B------:R-:W-:Y:S02]  /*5760*/  UISETP.NE.AND UP0, UPT, UR14, 0x2, UPT ;  /* 0x000000020e00788c */ /* 0x000fe4000bf05270 */
[----:B------:R-:W-:Y:S02]  /*5770*/  USEL UR6, URZ, 0x1, UP1 ;  /* 0x000000013f067887 */ /* 0x000fe40008800000 */
[----:B------:R-:W-:Y:S02]  /*5780*/  USEL UR14, UR14, URZ, UP0 ;  /* 0x0000003f0e0e7287 */ /* 0x000fe40008000000 */
[----:B------:R-:W-:Y:S01]  /*5790*/  ULOP3.LUT UR13, UR13, UR6, URZ, 0x3c, !UPT ;  /* 0x000000060d0d7292 */ /* 0x000fe2000f8e3c3f */
[----:B------:R-:W-:Y:S11]  /*57a0*/  @!P0 BRA `(.L_x_38) ;  /* 0x0000000000048947 */ /* 0x000ff60003800000 */
[----:B------:R-:W-:Y:S01]  /*57b0*/  BPT.TRAP 0x1 ;  /* 0x000000040000795c */ /* 0x000fe20000300000 */
.L_x_38:
[----:B------:R-:W-:Y:S02]  /*57c0*/  UISETP.GT.U32.AND UP0, UPT, UR4, 0x1, UPT ;  /* 0x000000010400788c */ /* 0x000fe4000bf04070 */
[----:B------:R-:W-:-:S04]  /*57d0*/  ULEA UR6, UR8, UR36, 0x3 ;  /* 0x0000002408067291 */ /* 0x000fc8000f8e183f */
[----:B------:R-:W-:Y:S01]  /*57e0*/  UIADD3 UR6, UR6, 0x28420, URZ ;  /* 0x0002842006067890 */ /* 0x000fe2000fffe03f */
[----:B------:R-:W-:-:S03]  /*57f0*/  PLOP3.LUT P1, PT, PT, PT, UP0, 0x80, 0x0 ;  /* 0x000000000000781c */ /* 0x000fc60003f2f008 */
[----:B------:R-:W-:-:S09]  /*5800*/  UPRMT UR6, URZ, 0x654, UR6 ;  /* 0x000006543f067896 */ /* 0x000fd20008000006 */
[----:B------:R-:W-:Y:S01]  /*5810*/  SYNCS.ARRIVE.TRANS64.RED.A1T0 RZ, [UR6], RZ ;  /* 0x000000ffffff79a7 */ /* 0x000fe20008100406 */
[----:B------:R-:W-:Y:S05]  /*5820*/  @P1 BRA `(.L_x_39) ;  /* 0x0000000000041947 */ /* 0x000fea0003800000 */
[----:B------:R-:W-:Y:S01]  /*5830*/  BPT.TRAP 0x1 ;  /* 0x000000040000795c */ /* 0x000fe20000300000 */
.L_x_39:
[----:B------:R-:W-:-:S04]  /*5840*/  UIADD3 UR8, UR8, 0x1, URZ ;  /* 0x0000000108087890 */ /* 0x000fc8000fffe03f */
[----:B------:R-:W-:-:S04]  /*5850*/  UISETP.NE.AND UP0, UPT, UR8, 0x4, UPT ;  /* 0x000000040800788c */ /* 0x000fc8000bf05270 */
[----:B------:R-:W-:Y:S01]  /*5860*/  USEL UR8, UR8, URZ, UP0 ;  /* 0x0000003f08087287 */ /* 0x000fe20008000000 */
[----:B------:R-:W-:Y:S11]  /*5870*/  @!P0 BRA `(.L_x_40) ;  /* 0x0000000000048947 */ /* 0x000ff60003800000 */
[----:B------:R-:W-:Y:S01]  /*5880*/  BPT.TRAP 0x1 ;  /* 0x000000040000795c */ /* 0x000fe20000300000 */
.L_x_40:
[----:B------:R-:W-:-:S04]  /*5890*/  ULEA UR6, UR8, UR36, 0x3 ;  /* 0x0000002408067291 */ /* 0x000fc8000f8e183f */
[----:B------:R-:W-:-:S04]  /*58a0*/  UIADD3 UR6, UR6, 0x28420, URZ ;  /* 0x0002842006067890 */ /* 0x000fc8000fffe03f */
[----:B------:R-:W-:-:S09]  /*58b0*/  UPRMT UR6, URZ, 0x654, UR6 ;  /* 0x000006543f067896 */ /* 0x000fd20008000006 */
[----:B------:R-:W-:Y:S01]  /*58c0*/  SYNCS.ARRIVE.TRANS64.RED.A1T0 RZ, [UR6], RZ ;  /* 0x000000ffffff79a7 */ /* 0x000fe20008100406 */
[----:B------:R-:W-:Y:S05]  /*58d0*/  @P1 BRA `(.L_x_41) ;  /* 0x0000000000041947 */ /* 0x000fea0003800000 */
[----:B------:R-:W-:Y:S01]  /*58e0*/  BPT.TRAP 0x1 ;  /* 0x000000040000795c */ /* 0x000fe20000300000 */
.L_x_41:
[----:B------:R-:W-:Y:S01]  /*58f0*/  UISETP.GT.AND UP2, UPT, UR11, 0x1, UPT ;  /* 0x000000010b00788c */ /* 0x000fe2000bf44270 */
[----:B------:R-:W-:Y:S01]  /*5900*/  VIADD R0, R0, 0x40 ;  /* 0x0000004000007836 */ /* 0x000fe20000000000 */
[----:B------:R-:W-:Y:S02]  /*5910*/  UIADD3 UR22, UR22, 0x1, URZ ;  /* 0x0000000116167890 */ /* 0x000fe4000fffe03f */
[----:B------:R-:W-:Y:S02]  /*5920*/  UIADD3 UR8, UR8, 0x1, URZ ;  /* 0x0000000108087890 */ /* 0x000fe4000fffe03f */
[----:B------:R-:W-:Y:S01]  /*5930*/  PLOP3.LUT P1, PT, PT, PT, UP2, 0x80, 0x0 ;  /* 0x000000000000781c */ /* 0x000fe20003f2f028 */
[----:B------:R-:W-:Y:S02]  /*5940*/  UISETP.NE.AND UP0, UPT, UR22, 0x4, UPT ;  /* 0x000000041600788c */ /* 0x000fe4000bf05270 */
[----:B------:R-:W-:Y:S02]  /*5950*/  UISETP.NE.AND UP1, UPT, UR8, 0x4, UPT ;  /* 0x000000040800788c */ /* 0x000fe4000bf25270 */
[----:B------:R-:W-:-:S02]  /*5960*/  USEL UR6, URZ, 0x1, UP0 ;  /* 0x000000013f067887 */ /* 0x000fc40008000000 */
[----:B------:R-:W-:Y:S02]  /*5970*/  UIADD3 UR7, UR7, 0x1, URZ ;  /* 0x0000000107077890 */ /* 0x000fe4000fffe03f */
[----:B------:R-:W-:Y:S02]  /*5980*/  ULOP3.LUT UR23, UR23, UR6, URZ, 0x3c, !UPT ;  /* 0x0000000617177292 */ /* 0x000fe4000f8e3c3f */
[----:B------:R-:W-:Y:S02]  /*5990*/  UIADD3 UR11, UR11, -0x1, URZ ;  /* 0xffffffff0b0b7890 */ /* 0x000fe4000fffe03f */
[----:B------:R-:W-:Y:S02]  /*59a0*/  USEL UR8, UR8, URZ, UP1 ;  /* 0x0000003f08087287 */ /* 0x000fe40008800000 */
[----:B------:R-:W-:Y:S01]  /*59b0*/  USEL UR24, UR22, URZ, UP0 ;  /* 0x0000003f16187287 */ /* 0x000fe20008000000 */
[----:B------:R-:W-:Y:S01]  /*59c0*/  UMOV UR6, UR14 ;  /* 0x0000000e00067c82 */ /* 0x000fe20008000000 */
[----:B------:R-:W-:Y:S10]  /*59d0*/  @P1 BRA `(.L_x_42) ;  /* 0xffffffb800a41947 */ /* 0x000ff4000383ffff */
.L_x_18:
[----:B------:R-:W-:Y:S05]  /*59e0*/  @!P0 BRA `(.L_x_43) ;  /* 0x0000000000048947 */ /* 0x000fea0003800000 */
[----:B-1----:R-:W-:Y:S01]  /*59f0*/  BPT.TRAP 0x1 ;  /* 0x000000040000795c */ /* 0x002fe20000300000 */
.L_x_43:
[----:B------:R-:W-:Y:S02]  /*5a00*/  UISETP.GT.U32.AND UP0, UPT, UR4, 0x1, UPT ;  /* 0x000000010400788c */ /* 0x000fe4000bf04070 */
[----:B------:R-:W-:-:S04]  /*5a10*/  UIADD3 UR7, UR9, 0x28460, URZ ;  /* 0x0002846009077890 */ /* 0x000fc8000fffe03f */
[----:B------:R-:W-:Y:S01]  /*5a20*/  PLOP3.LUT P1, PT, PT, PT, UP0, 0x80, 0x0 ;  /* 0x000000000000781c */ /* 0x000fe20003f2f008 */
[----:B------:R-:W-:-:S09]  /*5a30*/  UPRMT UR7, URZ, 0x654, UR7 ;  /* 0x000006543f077896 */ /* 0x000fd20008000007 */
[----:B------:R-:W-:Y:S03]  /*5a40*/  SYNCS.ARRIVE.TRANS64.RED.A1T0 RZ, [UR7], RZ ;  /* 0x000000ffffff79a7 */ /* 0x000fe60008100407 */
[----:B------:R-:W-:Y:S05]  /*5a50*/  @P1 BRA `(.L_x_44) ;  /* 0x0000000000041947 */ /* 0x000fea0003800000 */
[----:B-1----:R-:W-:Y:S01]  /*5a60*/  BPT.TRAP 0x1 ;  /* 0x000000040000795c */ /* 0x002fe20000300000 */
.L_x_44:
[----:B------:R-:W-:Y:S05]  /*5a70*/  @!P0 BRA `(.L_x_45) ;  /* 0x0000000000048947 */ /* 0x000fea0003800000 */
[----:B-1----:R-:W-:Y:S01]  /*5a80*/  BPT.TRAP 0x1 ;  /* 0x000000040000795c */ /* 0x002fe20000300000 */
.L_x_45:
[----:B------:R-:W-:-:S04]  /*5a90*/  UIADD3 UR9, UR9, 0x28468, URZ ;  /* 0x0002846809097890 */ /* 0x000fc8000fffe03f */
[----:B------:R-:W-:-:S09]  /*5aa0*/  UPRMT UR9, URZ, 0x654, UR9 ;  /* 0x000006543f097896 */ /* 0x000fd20008000009 */
[----:B------:R-:W-:Y:S01]  /*5ab0*/  SYNCS.ARRIVE.TRANS64.RED.A1T0 RZ, [UR9], RZ ;  /* 0x000000ffffff79a7 */ /* 0x000fe20008100409 */
[----:B------:R-:W-:Y:S05]  /*5ac0*/  @P1 BRA `(.L_x_46) ;  /* 0x0000000000041947 */ /* 0x000fea0003800000 */
[----:B-1----:R-:W-:Y:S01]  /*5ad0*/  BPT.TRAP 0x1 ;  /* 0x000000040000795c */ /* 0x002fe20000300000 */
.L_x_46:
[----:B------:R-:W-:-:S04]  /*5ae0*/  ULOP3.LUT UR5, UR5, 0x2, URZ, 0xfc, !UPT ;  /* 0x0000000205057892 */ /* 0x000fc8000f8efc3f */
[----:B------:R-:W-:-:S06]  /*5af0*/  UISETP.NE.AND UP0, UPT, UR5, 0x3, UPT ;  /* 0x000000030500788c */ /* 0x000fcc000bf05270 */
[----:B------:R-:W-:-:S13]  /*5b00*/  PLOP3.LUT P1, PT, PT, PT, UP0, 0x80, 0x0 ;  /* 0x000000000000781c */ /* 0x000fda0003f2f008 */
[----:B------:R-:W-:Y:S05]  /*5b10*/  @!P1 BRA `(.L_x_47) ;  /* 0x0000000000049947 */ /* 0x000fea0003800000 */
[----:B-1----:R-:W-:Y:S01]  /*5b20*/  BPT.TRAP 0x1 ;  /* 0x000000040000795c */ /* 0x002fe20000300000 */
.L_x_47:
[----:B------:R-:W-:Y:S01]  /*5b30*/  ULEA UR4, UR6, UR36, 0x3 ;  /* 0x0000002406047291 */ /* 0x000fe2000f8e183f */
[----:B------:R-:W-:-:S05]  /*5b40*/  IMAD.U32 R0, RZ, RZ, UR13 ;  /* 0x0000000dff007e24 */ /* 0x000fca000f8e00ff */
[----:B------:R-:W-:-:S04]  /*5b50*/  SHF.L.U32 R0, R0, 0x1f, RZ ;  /* 0x0000001f00007819 */ /* 0x000fc800000006ff */
[----:B------:R-:W3:Y:S02]  /*5b60*/  SYNCS.PHASECHK.TRANS64.TRYWAIT P0, [UR4+0x28490], R0 ;  /* 0x02849000ff0075a7 */ /* 0x000ee40008000144 */
[----:B---3--:R-:W-:Y:S05]  /*5b70*/  @!P0 BRA `(.L_x_48) ;  /* 0x0000004c00b48947 */ /* 0x008fea0003800000 */
.L_x_150:
[----:B------:R-:W-:Y:S05]  /*5b80*/  @!P1 BRA `(.L_x_49) ;  /* 0x0000000000049947 */ /* 0x000fea0003800000 */
[----:B-1----:R-:W-:Y:S01]  /*5b90*/  BPT.TRAP 0x1 ;  /* 0x000000040000795c */ /* 0x002fe20000300000 */
.L_x_49:
[----:B------:R-:W-:-:S04]  /*5ba0*/  UIADD3 UR6, UR6, 0x1, URZ ;  /* 0x0000000106067890 */ /* 0x000fc8000fffe03f */
[----:B------:R-:W-:-:S04]  /*5bb0*/  UISETP.NE.AND UP0, UPT, UR6, 0x2, UPT ;  /* 0x000000020600788c */ /* 0x000fc8000bf05270 */
[----:B------:R-:W-:Y:S02]  /*5bc0*/  USEL UR4, URZ, 0x1, UP0 ;  /* 0x000000013f047887 */ /* 0x000fe40008000000 */
[----:B------:R-:W-:Y:S02]  /*5bd0*/  USEL UR6, UR6, URZ, UP0 ;  /* 0x0000003f06067287 */ /* 0x000fe40008000000 */
[----:B------:R-:W-:Y:S02]  /*5be0*/  ULOP3.LUT UR4, UR13, UR4, URZ, 0x3c, !UPT ;  /* 0x000000040d047292 */ /* 0x000fe4000f8e3c3f */
[----:B------:R-:W-:-:S04]  /*5bf0*/  ULEA UR6, UR6, UR36, 0x3 ;  /* 0x0000002406067291 */ /* 0x000fc8000f8e183f */
[----:B---3--:R-:W-:-:S05]  /*5c00*/  IMAD.U32 R0, RZ, RZ, UR4 ;  /* 0x00000004ff007e24 */ /* 0x008fca000f8e00ff */
[----:B------:R-:W-:-:S04]  /*5c10*/  SHF.L.U32 R0, R0, 0x1f, RZ ;  /* 0x0000001f00007819 */ /* 0x000fc800000006ff */
[----:B------:R-:W3:Y:S02]  /*5c20*/  SYNCS.PHASECHK.TRANS64.TRYWAIT P0, [UR6+0x28490], R0 ;  /* 0x02849000ff0075a7 */ /* 0x000ee40008000146 */
[----:B---3--:R-:W-:Y:S05]  /*5c30*/  @!P0 BRA `(.L_x_50) ;  /* 0x0000004c009c8947 */ /* 0x008fea0003800000 */
.L_x_151:
[----:B------:R-:W-:Y:S01]  /*5c40*/  ULEA UR4, UR37, UR39, 0x1 ;  /* 0x0000002725047291 */ /* 0x000fe2000f8e083f */
[----:B--2---:R-:W-:Y:S01]  /*5c50*/  IMAD.U32 R2, RZ, RZ, UR21 ;  /* 0x00000015ff027e24 */ /* 0x004fe2000f8e00ff */
[----:B---3--:R-:W-:Y:S02]  /*5c60*/  MOV R0, RZ ;  /* 0x000000ff00007202 */ /* 0x008fe40000000f00 */
[----:B------:R-:W-:Y:S02]  /*5c70*/  ULEA UR4, UR4, UR36, 0x3 ;  /* 0x0000002404047291 */ /* 0x000fe4000f8e183f */
[----:B------:R-:W-:Y:S02]  /*5c80*/  SHF.L.U32 R2, R2, 0x1f, RZ ;  /* 0x0000001f02027819 */ /* 0x000fe400000006ff */
[----:B------:R-:W-:-:S05]  /*5c90*/  LOP3.LUT P1, RZ, R0, 0x1bf, RZ, 0xc0, !PT ;  /* 0x000001bf00ff7812 */ /* 0x000fca000782c0ff */
[----:B------:R-:W2:Y:S02]  /*5ca0*/  SYNCS.PHASECHK.TRANS64.TRYWAIT P0, [UR4+0x284a0], R2 ;  /* 0x0284a002ff0075a7 */ /* 0x000ea40008000144 */
[----:B--2---:R-:W-:Y:S06]  /*5cb0*/  @!P0 BRA `(.L_x_51) ;  /* 0x0000004c00948947 */ /* 0x004fec0003800000 */
.L_x_152:
[----:B------:R-:W-:Y:S05]  /*5cc0*/  @!P1 BRA `(.L_x_52) ;  /* 0x0000000000409947 */ /* 0x000fea0003800000 */
[----:B------:R-:W-:Y:S01]  /*5cd0*/  MOV R0, 0x0 ;  /* 0x0000000000007802 */ /* 0x000fe20000000f00 */
[----:B------:R-:W-:Y:S01]  /*5ce0*/  ULDC.64 UR4, c[0x4][0x70] ;  /* 0x01001c0000047ab9 */ /* 0x000fe20000000a00 */
[----:B------:R-:W-:Y:S01]  /*5cf0*/  ULDC.64 UR6, c[0x4][0x8] ;  /* 0x0100020000067ab9 */ /* 0x000fe20000000a00 */
[----:B-1----:R-:W-:Y:S01]  /*5d00*/  IMAD.U32 R4, RZ, RZ, UR4 ;  /* 0x00000004ff047e24 */ /* 0x002fe2000f8e00ff */
[----:B--2---:R1:W2:Y:S01]  /*5d10*/  LDC.64 R2, c[0x4][R0] ;  /* 0x0100000000027b82 */ /* 0x0042a20000000a00 */
[----:B------:R-:W-:Y:S01]  /*5d20*/  IMAD.U32 R5, RZ, RZ, UR5 ;  /* 0x00000005ff057e24 */ /* 0x000fe2000f8e00ff */
[----:B------:R-:W-:Y:S01]  /*5d30*/  ULDC.64 UR4, c[0x4][0x78] ;  /* 0x01001e0000047ab9 */ /* 0x000fe20000000a00 */
[----:B------:R-:W-:Y:S02]  /*5d40*/  IMAD.U32 R10, RZ, RZ, UR6 ;  /* 0x00000006ff0a7e24 */ /* 0x000fe4000f8e00ff */
[----:B------:R-:W-:Y:S02]  /*5d50*/  IMAD.U32 R6, RZ, RZ, UR4 ;  /* 0x00000004ff067e24 */ /* 0x000fe4000f8e00ff */
[----:B------:R-:W-:-:S02]  /*5d60*/  IMAD.U32 R7, RZ, RZ, UR5 ;  /* 0x00000005ff077e24 */ /* 0x000fc4000f8e00ff */
[----:B------:R-:W-:Y:S02]  /*5d70*/  IMAD.U32 R11, RZ, RZ, UR7 ;  /* 0x00000007ff0b7e24 */ /* 0x000fe4000f8e00ff */
[----:B------:R-:W-:Y:S02]  /*5d80*/  IMAD.MOV.U32 R8, RZ, RZ, 0x70 ;  /* 0x00000070ff087424 */ /* 0x000fe400078e00ff */
[----:B------:R-:W-:Y:S02]  /*5d90*/  IMAD.MOV.U32 R12, RZ, RZ, 0x1 ;  /* 0x00000001ff0c7424 */ /* 0x000fe400078e00ff */
[----:B-1----:R-:W-:-:S07]  /*5da0*/  IMAD.MOV.U32 R13, RZ, RZ, RZ ;  /* 0x000000ffff0d7224 */ /* 0x002fce00078e00ff */
[----:B------:R-:W-:-:S07]  /*5db0*/  LEPC R20, `(.L_x_52) ;  /* 0x000000001014794e */ /* 0x000fce0000000000 */
[----:B--2---:R-:W-:Y:S05]  /*5dc0*/  CALL.ABS.NOINC R2 ;  /* 0x0000000002007343 */ /* 0x004fea0003c00000 */
.L_x_52:
[----:B-1----:R-:W-:Y:S02]  /*5dd0*/  IMAD.U32 R16, RZ, RZ, UR36 ;  /* 0x00000024ff107e24 */ /* 0x002fe4000f8e00ff */
[----:B--2---:R-:W-:-:S04]  /*5de0*/  IMAD.U32 R3, RZ, RZ, UR39 ;  /* 0x00000027ff037e24 */ /* 0x004fc8000f8e00ff */
[----:B------:R-:W-:-:S05]  /*5df0*/  IMAD R16, R3, 0x4400, R16 ;  /* 0x0000440003107824 */ /* 0x000fca00078e0210 */
[----:B------:R-:W-:-:S13]  /*5e00*/  LOP3.LUT P0, RZ, R16, 0x1b0, RZ, 0xc0, !PT ;  /* 0x000001b010ff7812 */ /* 0x000fda000780c0ff */
[----:B------:R-:W-:Y:S05]  /*5e10*/  @!P0 BRA `(.L_x_53) ;  /* 0x0000000000408947 */ /* 0x000fea0003800000 */
[----:B------:R-:W-:Y:S01]  /*5e20*/  MOV R0, 0x0 ;  /* 0x0000000000007802 */ /* 0x000fe20000000f00 */
[----:B------:R-:W-:Y:S01]  /*5e30*/  ULDC.64 UR4, c[0x4][0x70] ;  /* 0x01001c0000047ab9 */ /* 0x000fe20000000a00 */
[----:B------:R-:W-:Y:S01]  /*5e40*/  ULDC.64 UR6, c[0x4][0x78] ;  /* 0x01001e0000067ab9 */ /* 0x000fe20000000a00 */
[----:B------:R-:W-:Y:S01]  /*5e50*/  IMAD.U32 R4, RZ, RZ, UR4 ;  /* 0x00000004ff047e24 */ /* 0x000fe2000f8e00ff */
[----:B------:R1:W2:Y:S01]  /*5e60*/  LDC.64 R2, c[0x4][R0] ;  /* 0x0100000000027b82 */ /* 0x0002a20000000a00 */
        /* <DEDUP_REMOVED lines=11> */
.L_x_53:
[----:B------:R-:W1:Y:S01]  /*5f20*/  S2R R6, SR_TID.X ;  /* 0x0000000000067919 */ /* 0x000e620000002100 */
[----:B------:R-:W-:Y:S01]  /*5f30*/  IMAD.MOV.U32 R17, RZ, RZ, 0x10 ;  /* 0x00000010ff117424 */ /* 0x000fe200078e00ff */
[----:B------:R-:W-:Y:S02]  /*5f40*/  F2FP.F16.F32.PACK_AB R120, R121, R120 ;  /* 0x000000787978723e */ /* 0x000fe400000000ff */
[----:B------:R-:W-:Y:S02]  /*5f50*/  F2FP.F16.F32.PACK_AB R128, R129, R128 ;  /* 0x000000808180723e */ /* 0x000fe400000000ff */
[----:B------:R-:W-:Y:S02]  /*5f60*/  F2FP.F16.F32.PACK_AB R136, R137, R136 ;  /* 0x000000888988723e */ /* 0x000fe400000000ff */
[----:B------:R-:W-:Y:S02]  /*5f70*/  F2FP.F16.F32.PACK_AB R144, R145, R144 ;  /* 0x000000909190723e */ /* 0x000fe400000000ff */
[----:B------:R-:W-:-:S02]  /*5f80*/  F2FP.F16.F32.PACK_AB R152, R153, R152 ;  /* 0x000000989998723e */ /* 0x000fc400000000ff */
[----:B------:R-:W-:Y:S02]  /*5f90*/  F2FP.F16.F32.PACK_AB R160, R161, R160 ;  /* 0x000000a0a1a0723e */ /* 0x000fe400000000ff */
        /* <DEDUP_REMOVED lines=8> */
[----:B------:R-:W-:Y:S01]  /*6020*/  F2FP.F16.F32.PACK_AB R130, R133, R132 ;  /* 0x000000848582723e */ /* 0x000fe200000000ff */
[C---:B-1----:R-:W-:Y:S01]  /*6030*/  IMAD.SHL.U32 R0, R6.reuse, 0x10, RZ ;  /* 0x0000001006007824 */ /* 0x042fe200078e00ff */
[----:B------:R-:W-:Y:S01]  /*6040*/  SHF.R.U32.HI R4, RZ, 0x1, R6 ;  /* 0x00000001ff047819 */ /* 0x000fe20000011606 */
[C---:B------:R-:W-:Y:S01]  /*6050*/  IMAD.SHL.U32 R2, R6.reuse, 0x20, RZ ;  /* 0x0000002006027824 */ /* 0x040fe200078e00ff */
[----:B------:R-:W-:-:S02]  /*6060*/  LOP3.LUT P0, RZ, R6, 0x4, RZ, 0xc0, !PT ;  /* 0x0000000406ff7812 */ /* 0x000fc4000780c0ff */
[----:B------:R-:W-:Y:S02]  /*6070*/  LOP3.LUT R5, R0, 0x600, RZ, 0xc0, !PT ;  /* 0x0000060000057812 */ /* 0x000fe400078ec0ff */
[----:B------:R-:W-:Y:S02]  /*6080*/  LOP3.LUT R0, R6, 0x7f, RZ, 0xc0, !PT ;  /* 0x0000007f06007812 */ /* 0x000fe400078ec0ff */
[----:B------:R-:W-:Y:S02]  /*6090*/  LOP3.LUT R3, R2, 0xc0, RZ, 0xc0, !PT ;  /* 0x000000c002037812 */ /* 0x000fe400078ec0ff */
[----:B------:R-:W-:Y:S01]  /*60a0*/  LOP3.LUT R5, R5, 0x20, R2, 0xf8, !PT ;  /* 0x0000002005057812 */ /* 0x000fe200078ef802 */
[----:B------:R-:W-:Y:S01]  /*60b0*/  VIADD R18, R0, 0x1f ;  /* 0x0000001f00127836 */ /* 0x000fe20000000000 */
[----:B------:R-:W-:Y:S01]  /*60c0*/  LOP3.LUT R3, R3, 0x8, R4, 0xf8, !PT ;  /* 0x0000000803037812 */ /* 0x000fe200078ef804 */
[----:B------:R-:W-:Y:S01]  /*60d0*/  IMAD.SHL.U32 R4, R6, 0x4, RZ ;  /* 0x0000000406047824 */ /* 0x000fe200078e00ff */
[----:B------:R-:W-:-:S02]  /*60e0*/  LOP3.LUT R2, R5, 0x100, R2, 0xf8, !PT ;  /* 0x0000010005027812 */ /* 0x000fc400078ef802 */
[----:B------:R-:W-:Y:S02]  /*60f0*/  ISETP.GT.U32.AND P1, PT, R18, 0x3e, PT ;  /* 0x0000003e1200780c */ /* 0x000fe40003f24070 */
[----:B------:R-:W-:Y:S02]  /*6100*/  LOP3.LUT R3, R3, 0x18, R4, 0x78, !PT ;  /* 0x0000001803037812 */ /* 0x000fe400078e7804 */
[----:B------:R-:W-:Y:S02]  /*6110*/  P2R R0, PR, RZ, 0x2 ;  /* 0x00000002ff007803 */ /* 0x000fe40000000000 */
[----:B------:R-:W-:Y:S02]  /*6120*/  LOP3.LUT R3, R2, R3, RZ, 0xfc, !PT ;  /* 0x0000000302037212 */ /* 0x000fe400078efcff */
[----:B------:R-:W-:Y:S02]  /*6130*/  F2FP.F16.F32.PACK_AB R131, R135, R134 ;  /* 0x000000868783723e */ /* 0x000fe400000000ff */
[----:B------:R-:W-:Y:S01]  /*6140*/  F2FP.F16.F32.PACK_AB R138, R141, R140 ;  /* 0x0000008c8d8a723e */ /* 0x000fe200000000ff */
[----:B------:R-:W-:Y:S01]  /*6150*/  IMAD R22, R3, 0x2, R16 ;  /* 0x0000000203167824 */ /* 0x000fe200078e0210 */
[----:B------:R-:W-:-:S02]  /*6160*/  F2FP.F16.F32.PACK_AB R139, R143, R142 ;  /* 0x0000008e8f8b723e */ /* 0x000fc400000000ff */
[----:B------:R-:W-:Y:S02]  /*6170*/  F2FP.F16.F32.PACK_AB R146, R149, R148 ;  /* 0x000000949592723e */ /* 0x000fe400000000ff */
[----:B------:R-:W-:Y:S02]  /*6180*/  F2FP.F16.F32.PACK_AB R147, R151, R150 ;  /* 0x000000969793723e */ /* 0x000fe400000000ff */
[----:B------:R-:W-:Y:S02]  /*6190*/  F2FP.F16.F32.PACK_AB R154, R157, R156 ;  /* 0x0000009c9d9a723e */ /* 0x000fe400000000ff */
[----:B------:R-:W-:Y:S02]  /*61a0*/  F2FP.F16.F32.PACK_AB R155, R159, R158 ;  /* 0x0000009e9f9b723e */ /* 0x000fe400000000ff */
[----:B------:R-:W-:Y:S02]  /*61b0*/  F2FP.F16.F32.PACK_AB R162, R165, R164 ;  /* 0x000000a4a5a2723e */ /* 0x000fe400000000ff */
[----:B------:R-:W-:-:S02]  /*61c0*/  F2FP.F16.F32.PACK_AB R163, R167, R166 ;  /* 0x000000a6a7a3723e */ /* 0x000fc400000000ff */
[----:B------:R-:W-:Y:S01]  /*61d0*/  SEL R17, R17, 0xfffffff0, !P0 ;  /* 0xfffffff011117807 */ /* 0x000fe20004000000 */
[----:B------:R-:W-:Y:S06]  /*61e0*/  @P1 BRA `(.L_x_54) ;  /* 0x0000000000041947 */ /* 0x000fec0003800000 */
[----:B------:R-:W-:-:S04]  /*61f0*/  DEPBAR.LE SB0, 0x1 ;  /* 0x000080400000791a */ /* 0x000fc80000000000 */
.L_x_54:
[----:B------:R-:W-:Y:S05]  /*6200*/  WARPSYNC.ALL ;  /* 0x0000000000007948 */ /* 0x000fea0003800000 */
[----:B------:R-:W-:Y:S01]  /*6210*/  BAR.SYNC.DEFER_BLOCKING 0x1, 0x80 ;  /* 0x0042000000007b1d */ /* 0x000fe20000010000 */
[----:B------:R-:W-:-:S05]  /*6220*/  IMAD R0, R17, 0x2, R22 ;  /* 0x0000000211007824 */ /* 0x000fca00078e0216 */
[----:B------:R-:W-:Y:S01]  /*6230*/  BSSY B0, `(.L_x_55) ;  /* 0x0000016000007945 */ /* 0x000fe20003800000 */
[----:B------:R1:W-:Y:S04]  /*6240*/  STSM.16.M88.4 [R22], R120 ;  /* 0x0000007816007844 */ /* 0x0003e80000000200 */
[----:B------:R1:W-:Y:S01]  /*6250*/  STSM.16.M88.4 [R0], R128 ;  /* 0x0000008000007844 */ /* 0x0003e20000000200 */
[----:B------:R-:W-:Y:S01]  /*6260*/  @!PT LDS RZ, [RZ] ;  /* 0x00000000fffff984 */ /* 0x000fe20000000800 */
[----:B------:R-:W-:Y:S01]  /*6270*/  @!PT LDS RZ, [RZ] ;  /* 0x00000000fffff984 */ /* 0x000fe20000000800 */
[----:B------:R-:W-:Y:S01]  /*6280*/  @!PT LDS RZ, [RZ] ;  /* 0x00000000fffff984 */ /* 0x000fe20000000800 */
[----:B------:R-:W-:Y:S01]  /*6290*/  @!PT LDS RZ, [RZ] ;  /* 0x00000000fffff984 */ /* 0x000fe20000000800 */
[----:B------:R2:W-:Y:S06]  /*62a0*/  MEMBAR.ALL.CTA ;  /* 0x0000000000007992 */ /* 0x0005ec0000008000 */
[----:B--2---:R-:W2:Y:S02]  /*62b0*/  FENCE.VIEW.ASYNC.S ;  /* 0x00000000000073c6 */ /* 0x004ea40000000000 */
[----:B--2---:R-:W-:Y:S06]  /*62c0*/  BAR.SYNC.DEFER_BLOCKING 0x1, 0x80 ;  /* 0x0042000000007b1d */ /* 0x004fec0000010000 */
[----:B------:R-:W-:Y:S05]  /*62d0*/  @P1 BRA `(.L_x_56) ;  /* 0x00000000002c1947 */ /* 0x000fea0003800000 */
[----:B------:R-:W-:Y:S01]  /*62e0*/  S2UR UR12, SR_CTAID.Z ;  /* 0x00000000000c79c3 */ /* 0x000fe20000002700 */
[----:B------:R-:W-:Y:S01]  /*62f0*/  ULDC.64 UR4, c[0x0][0x198] ;  /* 0x0000660000047ab9 */ /* 0x000fe20000000a00 */
[----:B------:R-:W-:Y:S01]  /*6300*/  R2UR UR8, R16 ;  /* 0x00000000100872ca */ /* 0x000fe200000e0000 */
[----:B------:R-:W-:Y:S02]  /*6310*/  UIADD3 UR4, UP0, UR4, 0x9f0, URZ ;  /* 0x000009f004047890 */ /* 0x000fe4000ff1e03f */
[----:B------:R-:W-:Y:S02]  /*6320*/  USHF.L.U32 UR10, UR38, 0x6, URZ ;  /* 0x00000006260a7899 */ /* 0x000fe4000800063f */
[----:B------:R-:W-:Y:S01]  /*6330*/  UIADD3.X UR5, URZ, UR5, URZ, UP0, !UPT ;  /* 0x000000053f057290 */ /* 0x000fe200087fe43f */
[----:B------:R-:W2:Y:S01]  /*6340*/  S2UR UR11, SR_CTAID.Y ;  /* 0x00000000000b79c3 */ /* 0x000ea20000002600 */
[----:B------:R-:W-:-:S07]  /*6350*/  UMOV UR9, URZ ;  /* 0x0000003f00097c82 */ /* 0x000fce0008000000 */
[----:B--2---:R2:W-:Y:S01]  /*6360*/  UTMASTG.4D [UR8], [UR4] ;  /* 0x00000008040073b5 */ /* 0x0045e20008018000 */
[----:B------:R0:W-:Y:S01]  /*6370*/  UTMACMDFLUSH ;  /* 0x00000000000079b7 */ /* 0x0001e20000000000 */
[----:B--2---:R-:W-:-:S04]  /*6380*/  DEPBAR.LE SB0, 0x1 ;  /* 0x000080400000791a */ /* 0x004fc80000000000 */
.L_x_56:
[----:B------:R-:W-:Y:S05]  /*6390*/  BSYNC B0 ;  /* 0x0000000000007941 */ /* 0x000fea0003800000 */
.L_x_55:
[----:B------:R-:W-:Y:S06]  /*63a0*/  BAR.SYNC.DEFER_BLOCKING 0x1, 0x80 ;  /* 0x0042000000007b1d */ /* 0x000fec0000010000 */
[----:B------:R-:W-:Y:S01]  /*63b0*/  BSSY B0, `(.L_x_57) ;  /* 0x0000017000007945 */ /* 0x000fe20003800000 */
[----:B------:R2:W-:Y:S04]  /*63c0*/  STSM.16.M88.4 [R22+0x1000], R136 ;  /* 0x0010008816007844 */ /* 0x0005e80000000200 */
[----:B------:R2:W-:Y:S01]  /*63d0*/  STSM.16.M88.4 [R0+0x1000], R144 ;  /* 0x0010009000007844 */ /* 0x0005e20000000200 */
[----:B------:R-:W-:Y:S01]  /*63e0*/  @!PT LDS RZ, [RZ] ;  /* 0x00000000fffff984 */ /* 0x000fe20000000800 */
[----:B------:R-:W-:Y:S01]  /*63f0*/  @!PT LDS RZ, [RZ] ;  /* 0x00000000fffff984 */ /* 0x000fe20000000800 */
[----:B------:R-:W-:Y:S01]  /*6400*/  @!PT LDS RZ, [RZ] ;  /* 0x00000000fffff984 */ /* 0x000fe20000000800 */
[----:B------:R-:W-:Y:S01]  /*6410*/  @!PT LDS RZ, [RZ] ;  /* 0x00000000fffff984 */ /* 0x000fe20000000800 */
[----:B------:R3:W-:Y:S06]  /*6420*/  MEMBAR.ALL.CTA ;  /* 0x0000000000007992 */ /* 0x0007ec0000008000 */
[----:B---3--:R-:W3:Y:S02]  /*6430*/  FENCE.VIEW.ASYNC.S ;  /* 0x00000000000073c6 */ /* 0x008ee40000000000 */
[----:B---3--:R-:W-:Y:S06]  /*6440*/  BAR.SYNC.DEFER_BLOCKING 0x1, 0x80 ;  /* 0x0042000000007b1d */ /* 0x008fec0000010000 */
[----:B------:R-:W-:Y:S05]  /*6450*/  @P1 BRA `(.L_x_58) ;  /* 0x0000000000301947 */ /* 0x000fea0003800000 */
[----:B------:R-:W-:Y:S01]  /*6460*/  S2UR UR12, SR_CTAID.Z ;  /* 0x00000000000c79c3 */ /* 0x000fe20000002700 */
[----:B------:R-:W-:Y:S01]  /*6470*/  R2UR UR8, R16 ;  /* 0x00000000100872ca */ /* 0x000fe200000e0000 */
[----:B------:R-:W-:Y:S01]  /*6480*/  ULDC.64 UR4, c[0x0][0x198] ;  /* 0x0000660000047ab9 */ /* 0x000fe20000000a00 */
[----:B------:R-:W-:Y:S02]  /*6490*/  USHF.L.U32 UR10, UR38, 0x6, URZ ;  /* 0x00000006260a7899 */ /* 0x000fe4000800063f */
[----:B------:R-:W-:Y:S01]  /*64a0*/  UIADD3 UR4, UP0, UR4, 0x9f0, URZ ;  /* 0x000009f004047890 */ /* 0x000fe2000ff1e03f */
[----:B------:R-:W-:Y:S02]  /*64b0*/  UMOV UR9, 0x20 ;  /* 0x0000002000097882 */ /* 0x000fe40000000000 */
[----:B------:R-:W3:Y:S01]  /*64c0*/  S2UR UR11, SR_CTAID.Y ;  /* 0x00000000000b79c3 */ /* 0x000ee20000002600 */
[----:B------:R-:W-:-:S05]  /*64d0*/  UIADD3.X UR5, URZ, UR5, URZ, UP0, !UPT ;  /* 0x000000053f057290 */ /* 0x000fca00087fe43f */
[----:B------:R-:W-:-:S09]  /*64e0*/  UIADD3 UR8, UR8, 0x1000, URZ ;  /* 0x0000100008087890 */ /* 0x000fd2000fffe03f */
[----:B---3--:R3:W-:Y:S01]  /*64f0*/  UTMASTG.4D [UR8], [UR4] ;  /* 0x00000008040073b5 */ /* 0x0087e20008018000 */
[----:B------:R0:W-:Y:S01]  /*6500*/  UTMACMDFLUSH ;  /* 0x00000000000079b7 */ /* 0x0001e20000000000 */
[----:B---3--:R-:W-:-:S04]  /*6510*/  DEPBAR.LE SB0, 0x1 ;  /* 0x000080400000791a */ /* 0x008fc80000000000 */
.L_x_58:
[----:B------:R-:W-:Y:S05]  /*6520*/  BSYNC B0 ;  /* 0x0000000000007941 */ /* 0x000fea0003800000 */
.L_x_57:
[----:B------:R-:W-:Y:S01]  /*6530*/  BAR.SYNC.DEFER_BLOCKING 0x1, 0x80 ;  /* 0x0042000000007b1d */ /* 0x000fe20000010000 */
[----:B------:R-:W-:-:S04]  /*6540*/  MOV R2, RZ ;  /* 0x000000ff00027202 */ /* 0x000fc80000000f00 */
[----:B------:R-:W-:Y:S01]  /*6550*/  LOP3.LUT P0, RZ, R2, 0x1bf, RZ, 0xc0, !PT ;  /* 0x000001bf02ff7812 */ /* 0x000fe2000780c0ff */
        /* <DEDUP_REMOVED lines=8> */
[----:B----4-:R-:W4:Y:S02]  /*65e0*/  FENCE.VIEW.ASYNC.S ;  /* 0x00000000000073c6 */ /* 0x010f240000000000 */
[----:B----4-:R-:W-:Y:S06]  /*65f0*/  BAR.SYNC.DEFER_BLOCKING 0x1, 0x80 ;  /* 0x0042000000007b1d */ /* 0x010fec0000010000 */
[----:B------:R-:W-:Y:S05]  /*6600*/  @P1 BRA `(.L_x_60) ;  /* 0x0000000000281947 */ /* 0x000fea0003800000 */
[----:B------:R-:W-:Y:S01]  /*6610*/  S2UR UR12, SR_CTAID.Z ;  /* 0x00000000000c79c3 */ /* 0x000fe20000002700 */
[----:B------:R-:W-:Y:S01]  /*6620*/  ULDC.64 UR4, c[0x0][0x198] ;  /* 0x0000660000047ab9 */ /* 0x000fe20000000a00 */
[----:B------:R-:W-:Y:S01]  /*6630*/  R2UR UR8, R16 ;  /* 0x00000000100872ca */ /* 0x000fe200000e0000 */
[----:B------:R-:W-:Y:S02]  /*6640*/  UIADD3 UR4, UP0, UR4, 0x9f0, URZ ;  /* 0x000009f004047890 */ /* 0x000fe4000ff1e03f */
[----:B------:R-:W-:Y:S02]  /*6650*/  USHF.L.U32 UR10, UR38, 0x6, URZ ;  /* 0x00000006260a7899 */ /* 0x000fe4000800063f */
[----:B------:R-:W-:Y:S01]  /*6660*/  UIADD3.X UR5, URZ, UR5, URZ, UP0, !UPT ;  /* 0x000000053f057290 */ /* 0x000fe200087fe43f */
[----:B------:R-:W4:Y:S01]  /*6670*/  S2UR UR11, SR_CTAID.Y ;  /* 0x00000000000b79c3 */ /* 0x000f220000002600 */
[----:B------:R-:W-:-:S07]  /*6680*/  UMOV UR9, 0x40 ;  /* 0x0000004000097882 */ /* 0x000fce0000000000 */
[----:B----4-:R4:W-:Y:S02]  /*6690*/  UTMASTG.4D [UR8], [UR4] ;  /* 0x00000008040073b5 */ /* 0x0109e40008018000 */
[----:B----4-:R0:W-:Y:S02]  /*66a0*/  UTMACMDFLUSH ;  /* 0x00000000000079b7 */ /* 0x0101e40000000000 */
.L_x_60:
[----:B------:R-:W-:Y:S05]  /*66b0*/  BSYNC B0 ;  /* 0x0000000000007941 */ /* 0x000fea0003800000 */
.L_x_59:
[----:B------:R-:W-:Y:S05]  /*66c0*/  @!P0 BRA `(.L_x_61) ;  /* 0x0000000000408947 */ /* 0x000fea0003800000 */
[----:B-123--:R-:W-:Y:S01]  /*66d0*/  MOV R0, 0x0 ;  /* 0x0000000000007802 */ /* 0x00efe20000000f00 */
        /* <DEDUP_REMOVED lines=15> */
.L_x_61:
[----:B-123--:R-:W-:-:S05]  /*67d0*/  VIADD R0, R16, 0x2200 ;  /* 0x0000220010007836 */ /* 0x00efca0000000000 */
        /* <DEDUP_REMOVED lines=18> */
.L_x_62:
[----:B------:R-:W-:Y:S01]  /*6900*/  ISETP.GT.U32.AND P6, PT, R18, 0x3e, PT ;  /* 0x0000003e1200780c */ /* 0x000fe20003fc4070 */
[----:B------:R-:W-:Y:S01]  /*6910*/  VIADD R0, R22, 0x2200 ;  /* 0x0000220016007836 */ /* 0x000fe20000000000 */
[----:B------:R-:W-:Y:S02]  /*6920*/  F2FP.F16.F32.PACK_AB R72, R73, R72 ;  /* 0x000000484948723e */ /* 0x000fe400000000ff */
[----:B------:R-:W-:Y:S01]  /*6930*/  F2FP.F16.F32.PACK_AB R80, R81, R80 ;  /* 0x000000505150723e */ /* 0x000fe200000000ff */
[----:B------:R-:W-:Y:S01]  /*6940*/  IMAD R0, R17, 0x2, R0 ;  /* 0x0000000211007824 */ /* 0x000fe200078e0200 */
[----:B------:R-:W-:Y:S01]  /*6950*/  F2FP.F16.F32.PACK_AB R88, R89, R88 ;  /* 0x000000585958723e */ /* 0x000fe200000000ff */
[----:B------:R-:W-:Y:S01]  /*6960*/  IMAD R17, R17, 0x2, R22 ;  /* 0x0000000211117824 */ /* 0x000fe200078e0216 */
        /* <DEDUP_REMOVED lines=20> */
[----:B------:R-:W-:Y:S01]  /*6ab0*/  F2FP.F16.F32.PACK_AB R115, R119, R118 ;  /* 0x000000767773723e */ /* 0x000fe200000000ff */
[----:B------:R-:W-:Y:S06]  /*6ac0*/  @P6 BRA `(.L_x_63) ;  /* 0x0000000000046947 */ /* 0x000fec0003800000 */
[----:B------:R-:W-:-:S04]  /*6ad0*/  DEPBAR.LE SB0, 0x1 ;  /* 0x000080400000791a */ /* 0x000fc80000000000 */
.L_x_63:
[----:B------:R-:W-:Y:S05]  /*6ae0*/  WARPSYNC.ALL ;  /* 0x0000000000007948 */ /* 0x000fea0003800000 */
        /* <DEDUP_REMOVED lines=13> */
[----:B------:R-:W-:Y:S01]  /*6bc0*/  R2UR UR8, R16 ;  /* 0x00000000100872ca */ /* 0x000fe200000e0000 */
[----:B------:R-:W-:Y:S01]  /*6bd0*/  ULDC.64 UR4, c[0x0][0x198] ;  /* 0x0000660000047ab9 */ /* 0x000fe20000000a00 */
[----:B------:R-:W-:Y:S02]  /*6be0*/  USHF.L.U32 UR10, UR38, 0x6, URZ ;  /* 0x00000006260a7899 */ /* 0x000fe4000800063f */
[----:B------:R-:W-:Y:S01]  /*6bf0*/  UIADD3 UR4, UP0, UR4, 0xcf0, URZ ;  /* 0x00000cf004047890 */ /* 0x000fe2000ff1e03f */
[----:B------:R-:W-:Y:S02]  /*6c00*/  UMOV UR9, URZ ;  /* 0x0000003f00097c82 */ /* 0x000fe40008000000 */
[----:B------:R-:W2:Y:S01]  /*6c10*/  S2UR UR11, SR_CTAID.Y ;  /* 0x00000000000b79c3 */ /* 0x000ea20000002600 */
[----:B------:R-:W-:-:S05]  /*6c20*/  UIADD3.X UR5, URZ, UR5, URZ, UP0, !UPT ;  /* 0x000000053f057290 */ /* 0x000fca00087fe43f */
[----:B------:R-:W-:-:S09]  /*6c30*/  UIADD3 UR8, UR8, 0x2200, URZ ;  /* 0x0000220008087890 */ /* 0x000fd2000fffe03f */
[----:B--2---:R2:W-:Y:S01]  /*6c40*/  UTMASTG.4D [UR8], [UR4] ;  /* 0x00000008040073b5 */ /* 0x0045e20008018000 */
[----:B------:R0:W-:Y:S01]  /*6c50*/  UTMACMDFLUSH ;  /* 0x00000000000079b7 */ /* 0x0001e20000000000 */
[----:B--2---:R-:W-:-:S04]  /*6c60*/  DEPBAR.LE SB0, 0x1 ;  /* 0x000080400000791a */ /* 0x004fc80000000000 */
.L_x_65:
[----:B------:R-:W-:Y:S05]  /*6c70*/  BSYNC B0 ;  /* 0x0000000000007941 */ /* 0x000fea0003800000 */
.L_x_64:
        /* <DEDUP_REMOVED lines=24> */
.L_x_67:
[----:B------:R-:W-:Y:S05]  /*6e00*/  BSYNC B0 ;  /* 0x0000000000007941 */ /* 0x000fea0003800000 */
.L_x_66:
[----:B------:R-:W-:Y:S06]  /*6e10*/  BAR.SYNC.DEFER_BLOCKING 0x1, 0x80 ;  /* 0x0042000000007b1d */ /* 0x000fec0000010000 */
[----:B------:R-:W-:Y:S01]  /*6e20*/  BSSY B0, `(.L_x_68) ;  /* 0x0000016000007945 */ /* 0x000fe20003800000 */
[----:B------:R3:W-:Y:S04]  /*6e30*/  STSM.16.M88.4 [R22+0x2200], R104 ;  /* 0x0022006816007844 */ /* 0x0007e80000000200 */
        /* <DEDUP_REMOVED lines=10> */
[----:B------:R-:W-:Y:S01]  /*6ee0*/  R2UR UR8, R16 ;  /* 0x00000000100872ca */ /* 0x000fe200000e0000 */
[----:B------:R-:W-:Y:S01]  /*6ef0*/  ULDC.64 UR4, c[0x0][0x198] ;  /* 0x0000660000047ab9 */ /* 0x000fe20000000a00 */
[----:B------:R-:W-:Y:S02]  /*6f00*/  USHF.L.U32 UR10, UR38, 0x6, URZ ;  /* 0x00000006260a7899 */ /* 0x000fe4000800063f */
[----:B------:R-:W-:Y:S01]  /*6f10*/  UIADD3 UR4, UP0, UR4, 0xcf0, URZ ;  /* 0x00000cf004047890 */ /* 0x000fe2000ff1e03f */
[----:B------:R-:W-:Y:S02]  /*6f20*/  UMOV UR9, 0x40 ;  /* 0x0000004000097882 */ /* 0x000fe40000000000 */
[----:B------:R-:W4:Y:S01]  /*6f30*/  S2UR UR11, SR_CTAID.Y ;  /* 0x00000000000b79c3 */ /* 0x000f220000002600 */
[----:B------:R-:W-:-:S05]  /*6f40*/  UIADD3.X UR5, URZ, UR5, URZ, UP0, !UPT ;  /* 0x000000053f057290 */ /* 0x000fca00087fe43f */
[----:B------:R-:W-:-:S09]  /*6f50*/  UIADD3 UR8, UR8, 0x2200, URZ ;  /* 0x0000220008087890 */ /* 0x000fd2000fffe03f */
[----:B----4-:R4:W-:Y:S02]  /*6f60*/  UTMASTG.4D [UR8], [UR4] ;  /* 0x00000008040073b5 */ /* 0x0109e40008018000 */
[----:B----4-:R0:W-:Y:S02]  /*6f70*/  UTMACMDFLUSH ;  /* 0x00000000000079b7 */ /* 0x0101e40000000000 */
.L_x_69:
[----:B------:R-:W-:Y:S05]  /*6f80*/  BSYNC B0 ;  /* 0x0000000000007941 */ /* 0x000fea0003800000 */
.L_x_68:
[----:B------:R-:W-:Y:S01]  /*6f90*/  ULOP3.LUT UR39, UR39, 0x1, URZ, 0xc, !UPT ;  /* 0x0000000127277892 */ /* 0x000fe2000f8e0c3f */
[----:B------:R-:W-:-:S04]  /*6fa0*/  DEPBAR.LE SB0, 0x0 ;  /* 0x000080000000791a */ /* 0x000fc80000000000 */
[----:B------:R-:W-:Y:S01]  /*6fb0*/  ULEA UR37, UR37, UR39, 0x1 ;  /* 0x0000002725257291 */ /* 0x000fe2000f8e083f */
[----:B------:R-:W-:-:S04]  /*6fc0*/  DEPBAR.LE SB0, 0x0 ;  /* 0x000080000000791a */ /* 0x000fc80000000000 */
[----:B------:R-:W-:-:S09]  /*6fd0*/  ULEA UR37, UR37, UR36, 0x3 ;  /* 0x0000002425257291 */ /* 0x000fd2000f8e183f */
[----:B------:R-:W-:Y:S01]  /*6fe0*/  SYNCS.ARRIVE.TRANS64.A1T0 RZ, [UR37+0x284a0], RZ ;  /* 0x0284a0ffffff79a7 */ /* 0x000fe20008100025 */
[----:B------:R-:W-:Y:S05]  /*6ff0*/  EXIT ;  /* 0x000000000000794d */ /* 0x000fea0003800000 */
.L_x_6:
[----:B------:R-:W-:-:S08]  /*7000*/  NOP ;  /* 0x0000000000007918 */ /* 0x000fd00000000000 */
[----:B------:R-:W1:-:S00]  /*7010*/  USETMAXREG.DEALLOC.CTAPOOL 0x18 ;  /* 0x00000018000079c8 */ /* 0x000e4000080e0500 */
[----:B------:R-:W-:-:S13]  /*7020*/  PLOP3.LUT P0, PT, PT, PT, UP0, 0x80, 0x0 ;  /* 0x000000000000781c */ /* 0x000fda0003f0f008 */
[----:B-1----:R-:W-:Y:S05]  /*7030*/  @!P0 BRA `(.L_x_70) ;  /* 0x0000001000d08947 */ /* 0x002fea0003800000 */
[----:B------:R-:W-:-:S13]  /*7040*/  ISETP.NE.AND P0, PT, RZ, UR6, PT ;  /* 0x00000006ff007c0c */ /* 0x000fda000bf05270 */
[----:B------:R-:W-:Y:S05]  /*7050*/  @P0 EXIT ;  /* 0x000000000000094d */ /* 0x000fea0003800000 */
[----:B------:R-:W1:Y:S01]  /*7060*/  LDC R0, c[0x0][0x288] ;  /* 0x0000a200ff007b82 */ /* 0x000e620000000800 */
[----:B------:R-:W-:Y:S01]  /*7070*/  ELECT P0, URZ, PT ;  /* 0x00000000003f782f */ /* 0x000fe20003800000 */
[----:B------:R-:W-:Y:S01]  /*7080*/  UMOV UR15, URZ ;  /* 0x0000003f000f7c82 */ /* 0x000fe20008000000 */
[----:B-1----:R-:W-:-:S13]  /*7090*/  ISETP.GE.AND P1, PT, R0, 0x40, PT ;  /* 0x000000400000780c */ /* 0x002fda0003f26270 */
[----:B------:R-:W-:Y:S05]  /*70a0*/  @!P1 BRA `(.L_x_71) ;  /* 0x0000001000709947 */ /* 0x000fea0003800000 */
[----:B------:R-:W1:Y:S01]  /*70b0*/  S2UR UR6, SR_CTAID.X ;  /* 0x00000000000679c3 */ /* 0x000e620000002500 */
[----:B------:R-:W-:Y:S01]  /*70c0*/  SHF.R.U32.HI R0, RZ, 0x6, R0 ;  /* 0x00000006ff007819 */ /* 0x000fe20000011600 */
[----:B------:R-:W-:Y:S01]  /*70d0*/  IMAD.MOV.U32 R2, RZ, RZ, 0x1 ;  /* 0x00000001ff027424 */ /* 0x000fe200078e00ff */
[----:B------:R-:W-:Y:S01]  /*70e0*/  ULOP3.LUT UR14, UR5, 0x1, URZ, 0xfc, !UPT ;  /* 0x00000001050e7892 */ /* 0x000fe2000f8efc3f */
[----:B------:R-:W-:Y:S01]  /*70f0*/  IMAD.MOV.U32 R4, RZ, RZ, RZ ;  /* 0x000000ffff047224 */ /* 0x000fe200078e00ff */
[----:B------:R-:W-:Y:S01]  /*7100*/  ULDC.64 UR22, c[0x0][0x198] ;  /* 0x0000660000167ab9 */ /* 0x000fe20000000a00 */
[----:B------:R-:W-:Y:S01]  /*7110*/  UMOV UR13, URZ ;  /* 0x0000003f000d7c82 */ /* 0x000fe20008000000 */
[----:B------:R-:W-:Y:S01]  /*7120*/  UMOV UR15, URZ ;  /* 0x0000003f000f7c82 */ /* 0x000fe20008000000 */
[----:B------:R-:W-:Y:S01]  /*7130*/  UMOV UR7, URZ ;  /* 0x0000003f00077c82 */ /* 0x000fe20008000000 */
[----:B-1----:R-:W-:-:S12]  /*7140*/  USHF.L.U32 UR6, UR6, 0x7, URZ ;  /* 0x0000000706067899 */ /* 0x002fd8000800063f */
.L_x_82:
[----:B------:R-:W-:-:S13]  /*7150*/  ISETP.GE.AND P1, PT, R0, 0x1, PT ;  /* 0x000000010000780c */ /* 0x000fda0003f26270 */
[----:B------:R-:W-:Y:S05]  /*7160*/  @!P1 BRA `(.L_x_72) ;  /* 0x0000000000249947 */ /* 0x000fea0003800000 */
[----:B------:R-:W-:-:S06]  /*7170*/  USHF.L.U32 UR4, UR13, 0x6, URZ ;  /* 0x000000060d047899 */ /* 0x000fcc000800063f */
[----:B------:R-:W-:-:S07]  /*7180*/  IMAD.U32 R3, RZ, RZ, UR4 ;  /* 0x00000004ff037e24 */ /* 0x000fce000f8e00ff */
.L_x_73:
[----:B------:R-:W-:-:S05]  /*7190*/  VIADD R3, R3, 0x40 ;  /* 0x0000004003037836 */ /* 0x000fca0000000000 */
[----:B------:R-:W-:-:S13]  /*71a0*/  ISETP.LT.AND P1, PT, R3, UR6, PT ;  /* 0x0000000603007c0c */ /* 0x000fda000bf21270 */
[----:B------:R-:W-:Y:S05]  /*71b0*/  @!P1 BRA `(.L_x_72) ;  /* 0x0000000000109947 */ /* 0x000fea0003800000 */
[C---:B------:R-:W-:Y:S01]  /*71c0*/  ISETP.GT.AND P1, PT, R0.reuse, 0x1, PT ;  /* 0x000000010000780c */ /* 0x040fe20003f24270 */
[----:B------:R-:W-:Y:S01]  /*71d0*/  UIADD3 UR13, UR13, 0x1, URZ ;  /* 0x000000010d0d7890 */ /* 0x000fe2000fffe03f */
[----:B------:R-:W-:-:S11]  /*71e0*/  VIADD R0, R0, 0xffffffff ;  /* 0xffffffff00007836 */ /* 0x000fd60000000000 */
[----:B------:R-:W-:Y:S05]  /*71f0*/  @P1 BRA `(.L_x_73) ;  /* 0xfffffffc00e41947 */ /* 0x000fea000383ffff */
.L_x_72:
[----:B------:R-:W-:-:S13]  /*7200*/  ISETP.NE.AND P1, PT, R0, RZ, PT ;  /* 0x000000ff0000720c */ /* 0x000fda0003f25270 */
[----:B------:R-:W-:Y:S05]  /*7210*/  @!P1 BRA `(.L_x_71) ;  /* 0x0000001000149947 */ /* 0x000fea0003800000 */
[----:B------:R-:W-:-:S06]  /*7220*/  UISETP.NE.AND UP0, UPT, UR14, 0x3, UPT ;  /* 0x000000030e00788c */ /* 0x000fcc000bf05270 */
[----:B------:R-:W-:-:S13]  /*7230*/  PLOP3.LUT P3, PT, PT, PT, UP0, 0x80, 0x0 ;  /* 0x000000000000781c */ /* 0x000fda0003f6f008 */
[----:B------:R-:W-:Y:S05]  /*7240*/  @!P3 BRA `(.L_x_74) ;  /* 0x000000000004b947 */ /* 0x000fea0003800000 */
[----:B------:R-:W-:Y:S01]  /*7250*/  BPT.TRAP 0x1 ;  /* 0x000000040000795c */ /* 0x000fe20000300000 */
.L_x_74:
[----:B------:R-:W1:Y:S01]  /*7260*/  S2UR UR9, SR_CgaCtaId ;  /* 0x00000000000979c3 */ /* 0x000e620000008800 */
[----:B------:R-:W-:Y:S01]  /*7270*/  UMOV UR4, 0x400 ;  /* 0x0000040000047882 */ /* 0x000fe20000000000 */
[----:B------:R-:W-:Y:S02]  /*7280*/  SHF.L.U32 R3, R4, 0x1f, RZ ;  /* 0x0000001f04037819 */ /* 0x000fe400000006ff */
[----:B------:R-:W-:Y:S01]  /*7290*/  LOP3.LUT P2, RZ, R2, 0xff, RZ, 0xc0, !PT ;  /* 0x000000ff02ff7812 */ /* 0x000fe2000784c0ff */
[----:B-1----:R-:W-:-:S04]  /*72a0*/  ULEA UR4, UR9, UR4, 0x18 ;  /* 0x0000000409047291 */ /* 0x002fc8000f8ec03f */
[----:B------:R-:W-:-:S09]  /*72b0*/  ULEA UR8, UR7, UR4, 0x3 ;  /* 0x0000000407087291 */ /* 0x000fd2000f8e183f */
[----:B------:R-:W1:Y:S02]  /*72c0*/  SYNCS.PHASECHK.TRANS64.TRYWAIT P1, [UR8+0x28480], R3 ;  /* 0x02848003ff0075a7 */ /* 0x000e640008020148 */
[----:B-1----:R-:W-:Y:S05]  /*72d0*/  @!P1 BRA `(.L_x_75) ;  /* 0x0000003800249947 */ /* 0x002fea0003800000 */
.L_x_153:
[----:B------:R-:W-:Y:S04]  /*72e0*/  BSSY B0, `(.L_x_76) ;  /* 0x0000003000007945 */ /* 0x000fe80003800000 */
[----:B------:R-:W-:Y:S05]  /*72f0*/  @!P0 BRA `(.L_x_77) ;  /* 0x0000000000048947 */ /* 0x000fea0003800000 */
[----:B------:R-:W-:-:S04]  /*7300*/  DEPBAR.LE SB0, 0x1 ;  /* 0x000080400000791a */ /* 0x000fc80000000000 */
.L_x_77:
[----:B------:R-:W-:Y:S05]  /*7310*/  BSYNC B0 ;  /* 0x0000000000007941 */ /* 0x000fea0003800000 */
.L_x_76:
[----:B------:R-:W-:Y:S05]  /*7320*/  @P2 BRA `(.L_x_78) ;  /* 0x0000000000242947 */ /* 0x000fea0003800000 */
[----:B------:R-:W-:Y:S05]  /*7330*/  @!P3 BRA `(.L_x_79) ;  /* 0x000000000004b947 */ /* 0x000fea0003800000 */
[----:B------:R-:W-:Y:S01]  /*7340*/  BPT.TRAP 0x1 ;  /* 0x000000040000795c */ /* 0x000fe20000300000 */
.L_x_79:
[----:B------:R-:W-:Y:S02]  /*7350*/  ULEA UR8, UR15, UR4, 0x3 ;  /* 0x000000040f087291 */ /* 0x000fe4000f8e183f */
[----:B------:R-:W-:Y:S02]  /*7360*/  UIADD3 UR15, UR15, 0x1, URZ ;  /* 0x000000010f0f7890 */ /* 0x000fe4000fffe03f */
[----:B------:R-:W-:Y:S02]  /*7370*/  UIADD3 UR8, UR8, 0x28490, URZ ;  /* 0x0002849008087890 */ /* 0x000fe4000fffe03f */
[----:B------:R-:W-:Y:S02]  /*7380*/  UISETP.NE.AND UP0, UPT, UR15, 0x2, UPT ;  /* 0x000000020f00788c */ /* 0x000fe4000bf05270 */
[----:B------:R-:W-:Y:S02]  /*7390*/  UPRMT UR8, UR9, 0x654, UR8 ;  /* 0x0000065409087896 */ /* 0x000fe40008000008 */
[----:B------:R-:W-:-:S07]  /*73a0*/  USEL UR15, UR15, URZ, UP0 ;  /* 0x0000003f0f0f7287 */ /* 0x000fce0008000000 */
[----:B------:R-:W-:Y:S05]  /*73b0*/  SYNCS.ARRIVE.TRANS64.RED.A1T0 RZ, [UR8], RZ ;  /* 0x000000ffffff79a7 */ /* 0x000fea0008100408 */
.L_x_78:
[----:B------:R-:W-:Y:S04]  /*73c0*/  BSSY B0, `(.L_x_80) ;  /* 0x00000e0000007945 */ /* 0x000fe80003800000 */
[----:B------:R-:W-:Y:S05]  /*73d0*/  @!P0 BRA `(.L_x_81) ;  /* 0x0000000c00788947 */ /* 0x000fea0003800000 */
[----:B------:R-:W2:Y:S01]  /*73e0*/  S2UR UR10, SR_CTAID.Y ;  /* 0x00000000000a79c3 */ /* 0x000ea20000002600 */
[----:B------:R-:W-:Y:S02]  /*73f0*/  USHF.L.U32 UR9, UR13, 0x6, URZ ;  /* 0x000000060d097899 */ /* 0x000fe4000800063f */
[----:B------:R-:W-:Y:S01]  /*7400*/  MOV R6, UR13 ;  /* 0x0000000d00067c02 */ /* 0x000fe20008000f00 */
[----:B------:R-:W-:Y:S01]  /*7410*/  UIMAD UR21, UR7, 0x6000, UR4 ;  /* 0x00006000071578a4 */ /* 0x000fe2000f8e0204 */
[----:B------:R-:W-:Y:S01]  /*7420*/  MOV R7, UR14 ;  /* 0x0000000e00077c02 */ /* 0x000fe20008000f00 */
[----:B------:R-:W-:Y:S01]  /*7430*/  UIADD3 UR30, UP0, UR22, 0x6f0, URZ ;  /* 0x000006f0161e7890 */ /* 0x000fe2000ff1e03f */
[----:B------:R-:W-:Y:S01]  /*7440*/  MOV R8, UR15 ;  /* 0x0000000f00087c02 */ /* 0x000fe20008000f00 */
[----:B------:R-:W-:Y:S01]  /*7450*/  IMAD.U32 R9, RZ, RZ, UR9 ;  /* 0x00000009ff097e24 */ /* 0x000fe2000f8e00ff */
[----:B------:R-:W3:Y:S01]  /*7460*/  S2UR UR8, SR_CTAID.Z ;  /* 0x00000000000879c3 */ /* 0x000ee20000002700 */
[----:B------:R-:W-:Y:S01]  /*7470*/  UIADD3 UR40, UR21, 0x1d800, URZ ;  /* 0x0001d80015287890 */ /* 0x000fe2000fffe03f */
[----:B------:R-:W-:Y:S01]  /*7480*/  UMOV UR9, 0x20 ;  /* 0x0000002000097882 */ /* 0x000fe20000000000 */
[----:B------:R-:W-:Y:S01]  /*7490*/  UIADD3.X UR31, URZ, UR23, URZ, UP0, !UPT ;  /* 0x000000173f1f7290 */ /* 0x000fe200087fe43f */
[----:B-1----:R-:W-:Y:S01]  /*74a0*/  MOV R2, UR9 ;  /* 0x0000000900027c02 */ /* 0x002fe20008000f00 */
[----:B------:R-:W-:-:S02]  /*74b0*/  UMOV UR41, 0x20 ;  /* 0x0000002000297882 */ /* 0x000fc40000000000 */
[----:B------:R-:W-:Y:S01]  /*74c0*/  MOV R16, UR40 ;  /* 0x0000002800107c02 */ /* 0x000fe20008000f00 */
[----:B------:R-:W-:Y:S01]  /*74d0*/  UIADD3 UR40, UR21, 0x1cc00, URZ ;  /* 0x0001cc0015287890 */ /* 0x000fe2000fffe03f */
[----:B------:R-:W-:Y:S01]  /*74e0*/  MOV R19, UR41 ;  /* 0x0000002900137c02 */ /* 0x000fe20008000f00 */
[----:B------:R-:W-:Y:S01]  /*74f0*/  UMOV UR9, URZ ;  /* 0x0000003f00097c82 */ /* 0x000fe20008000000 */
[----:B------:R-:W-:Y:S01]  /*7500*/  UIADD3 UR32, UR21, 0x1e400, URZ ;  /* 0x0001e40015207890 */ /* 0x000fe2000fffe03f */
[----:B------:R-:W-:Y:S01]  /*7510*/  S2UR UR14, SR_CTAID.Y ;  /* 0x00000000000e79c3 */ /* 0x000fe20000002600 */
[----:B------:R-:W-:Y:S01]  /*7520*/  UMOV UR41, UR9 ;  /* 0x0000000900297c82 */ /* 0x000fe20008000000 */
[----:B------:R-:W-:Y:S01]  /*7530*/  UMOV UR33, 0x20 ;  /* 0x0000002000217882 */ /* 0x000fe20000000000 */
[----:B------:R-:W-:Y:S01]  /*7540*/  MOV R15, UR41 ;  /* 0x00000029000f7c02 */ /* 0x000fe20008000f00 */
[----:B--2---:R-:W-:Y:S01]  /*7550*/  UMOV UR35, UR10 ;  /* 0x0000000a00237c82 */ /* 0x004fe20008000000 */
[----:B------:R-:W-:Y:S01]  /*7560*/  UMOV UR27, UR10 ;  /* 0x0000000a001b7c82 */ /* 0x000fe20008000000 */
[----:B------:R-:W-:Y:S01]  /*7570*/  UMOV UR43, UR10 ;  /* 0x0000000a002b7c82 */ /* 0x000fe20008000000 */
[----:B------:R-:W-:Y:S01]  /*7580*/  UMOV UR19, UR10 ;  /* 0x0000000a00137c82 */ /* 0x000fe20008000000 */
[----:B------:R-:W-:Y:S01]  /*7590*/  UMOV UR59, UR10 ;  /* 0x0000000a003b7c82 */ /* 0x000fe20008000000 */
[----:B------:R-:W-:Y:S01]  /*75a0*/  UMOV UR11, UR10 ;  /* 0x0000000a000b7c82 */ /* 0x000fe20008000000 */
[----:B------:R-:W-:Y:S01]  /*75b0*/  R2UR UR10, R9 ;  /* 0x00000000090a72ca */ /* 0x000fe200000e0000 */
[----:B------:R-:W-:Y:S01]  /*75c0*/  UMOV UR15, URZ ;  /* 0x0000003f000f7c82 */ /* 0x000fe20008000000 */
[----:B---3--:R-:W-:Y:S01]  /*75d0*/  UMOV UR12, UR8 ;  /* 0x00000008000c7c82 */ /* 0x008fe20008000000 */
[----:B------:R-:W-:Y:S01]  /*75e0*/  MOV R3, UR11 ;  /* 0x0000000b00037c02 */ /* 0x000fe20008000f00 */
[----:B------:R-:W1:Y:S01]  /*75f0*/  S2UR UR11, SR_CTAID.Y ;  /* 0x00000000000b79c3 */ /* 0x000e620000002600 */
[----:B------:R-:W-:Y:S01]  /*7600*/  MOV R5, UR12 ;  /* 0x0000000c00057c02 */ /* 0x000fe20008000f00 */
[----:B------:R-:W-:Y:S01]  /*7610*/  UMOV UR36, UR8 ;  /* 0x0000000800247c82 */ /* 0x000fe20008000000 */
[----:B------:R-:W-:Y:S01]  /*7620*/  UMOV UR28, UR8 ;  /* 0x00000008001c7c82 */ /* 0x000fe20008000000 */
[----:B------:R-:W-:Y:S01]  /*7630*/  UMOV UR44, UR8 ;  /* 0x00000008002c7c82 */ /* 0x000fe20008000000 */
[----:B------:R-:W-:Y:S01]  /*7640*/  UMOV UR20, UR8 ;  /* 0x0000000800147c82 */ /* 0x000fe20008000000 */
[----:B------:R-:W-:Y:S01]  /*7650*/  UMOV UR60, UR8 ;  /* 0x00000008003c7c82 */ /* 0x000fe20008000000 */
[----:B------:R-:W-:Y:S01]  /*7660*/  UIADD3 UR8, UR21, 0x1c000, URZ ;  /* 0x0001c00015087890 */ /* 0x000fe2000fffe03f */
[----:B------:R-:W2:Y:S01]  /*7670*/  S2UR UR12, SR_CTAID.Z ;  /* 0x00000000000c79c3 */ /* 0x000ea20000002700 */
[----:B------:R-:W-:Y:S01]  /*7680*/  UIADD3 UR13, UR10, 0x8, URZ ;  /* 0x000000080a0d7890 */ /* 0x000fe2000fffe03f */
[----:B------:R-:W-:Y:S01]  /*7690*/  MOV R17, UR44 ;  /* 0x0000002c00117c02 */ /* 0x000fe20008000f00 */
[----:B------:R-:W-:Y:S01]  /*76a0*/  UIADD3 UR42, UR10, 0x10, URZ ;  /* 0x000000100a2a7890 */ /* 0x000fe2000fffe03f */
[----:B------:R-:W-:Y:S01]  /*76b0*/  MOV R18, UR43 ;  /* 0x0000002b00127c02 */ /* 0x000fe20008000f00 */
[----:B------:R-:W-:Y:S01]  /*76c0*/  UIADD3 UR34, UR10, 0x18, URZ ;  /* 0x000000180a227890 */ /* 0x000fe2000fffe03f */
[----:B------:R-:W-:Y:S01]  /*76d0*/  MOV R10, UR36 ;  /* 0x00000024000a7c02 */ /* 0x000fe20008000f00 */
[----:B------:R-:W-:Y:S01]  /*76e0*/  IMAD.U32 R20, RZ, RZ, UR13 ;  /* 0x0000000dff147e24 */ /* 0x000fe2000f8e00ff */
[----:B------:R-:W-:Y:S01]  /*76f0*/  MOV R12, UR35 ;  /* 0x00000023000c7c02 */ /* 0x000fe20008000f00 */
[----:B------:R-:W-:Y:S01]  /*7700*/  UMOV UR55, UR10 ;  /* 0x0000000a00377c82 */ /* 0x000fe20008000000 */
[----:B------:R-:W-:Y:S01]  /*7710*/  MOV R14, UR42 ;  /* 0x0000002a000e7c02 */ /* 0x000fe20008000f00 */
[----:B------:R-:W-:Y:S01]  /*7720*/  UIADD3 UR24, UR21, 0x1d000, URZ ;  /* 0x0001d00015187890 */ /* 0x000fe2000fffe03f */
[----:B------:R-:W-:Y:S01]  /*7730*/  R2UR UR42, R20 ;  /* 0x00000000142a72ca */ /* 0x000fe200000e0000 */
[----:B------:R-:W3:Y:S01]  /*7740*/  S2UR UR13, SR_CTAID.Z ;  /* 0x00000000000d79c3 */ /* 0x000ee20000002700 */
[----:B------:R-:W-:Y:S01]  /*7750*/  MOV R11, UR33 ;  /* 0x00000021000b7c02 */ /* 0x000fe20008000f00 */
[----:B------:R-:W-:Y:S01]  /*7760*/  UMOV UR33, UR9 ;  /* 0x0000000900217c82 */ /* 0x000fe20008000000 */
[----:B-1----:R-:W-:Y:S01]  /*7770*/  UMOV UR43, UR11 ;  /* 0x0000000b002b7c82 */ /* 0x002fe20008000000 */
[----:B------:R-:W-:Y:S01]  /*7780*/  UMOV UR35, UR11 ;  /* 0x0000000b00237c82 */ /* 0x000fe20008000000 */
[----:B------:R-:W-:Y:S01]  /*7790*/  MOV R13, UR43 ;  /* 0x0000002b000d7c02 */ /* 0x000fe20008000f00 */
[----:B------:R-:W-:Y:S01]  /*77a0*/  UMOV UR47, UR34 ;  /* 0x00000022002f7c82 */ /* 0x000fe20008000000 */
[----:B------:R-:W-:Y:S01]  /*77b0*/  UIADD3 UR18, UR55, 0x30, URZ ;  /* 0x0000003037127890 */ /* 0x000fe2000fffe03f */
[----:B------:R-:W1:Y:S01]  /*77c0*/  S2UR UR39, SR_CTAID.Y ;  /* 0x00000000002779c3 */ /* 0x000e620000002600 */
[----:B------:R-:W-:Y:S01]  /*77d0*/  UMOV UR17, 0x20 ;  /* 0x0000002000117882 */ /* 0x000fe20000000000 */
[----:B------:R-:W-:Y:S01]  /*77e0*/  UMOV UR25, 0x20 ;  /* 0x0000002000197882 */ /* 0x000fe20000000000 */
[----:B--2---:R-:W-:Y:S01]  /*77f0*/  UMOV UR44, UR12 ;  /* 0x0000000c002c7c82 */ /* 0x004fe20008000000 */
[----:B------:R2:W-:Y:S01]  /*7800*/  UTMAREDG.4D.ADD [UR8], [UR30] ;  /* 0x000000081e0073b6 */ /* 0x0005e20008018000 */
[----:B------:R-:W-:Y:S01]  /*7810*/  MOV R9, UR44 ;  /* 0x0000002c00097c02 */ /* 0x000fe20008000f00 */
[----:B------:R-:W-:Y:S01]  /*7820*/  UMOV UR54, UR42 ;  /* 0x0000002a00367c82 */ /* 0x000fe20008000000 */
[----:B------:R-:W-:Y:S01]  /*7830*/  UMOV UR36, UR12 ;  /* 0x0000000c00247c82 */ /* 0x000fe20008000000 */
[----:B------:R-:W4:Y:S01]  /*7840*/  S2UR UR38, SR_CTAID.Z ;  /* 0x00000000002679c3 */ /* 0x000f220000002700 */
[----:B------:R-:W-:Y:S01]  /*7850*/  MOV R20, UR17 ;  /* 0x0000001100147c02 */ /* 0x000fe20008000f00 */
[----:B------:R-:W-:Y:S01]  /*7860*/  UMOV UR17, UR15 ;  /* 0x0000000f00117c82 */ /* 0x000fe20008000000 */
[----:B------:R-:W-:Y:S01]  /*7870*/  UMOV UR26, UR54 ;  /* 0x00000036001a7c82 */ /* 0x000fe20008000000 */
[----:B------:R5:W-:Y:S01]  /*7880*/  UTMAREDG.4D.ADD [UR40], [UR30] ;  /* 0x000000281e0073b6 */ /* 0x000be20008018000 */
[----:B------:R-:W-:Y:S01]  /*7890*/  UMOV UR37, UR18 ;  /* 0x0000001200257c82 */ /* 0x000fe20008000000 */
[----:B------:R-:W-:Y:S01]  /*78a0*/  UMOV UR57, 0x20 ;  /* 0x0000002000397882 */ /* 0x000fe20000000000 */
[----:B------:R-:W-:Y:S01]  /*78b0*/  UMOV UR49, 0x20 ;  /* 0x0000002000317882 */ /* 0x000fe20000000000 */
[----:B------:R-:W-:Y:S01]  /*78c0*/  UMOV UR50, UR37 ;  /* 0x0000002500327c82 */ /* 0x000fe20008000000 */
[----:B--2---:R-:W-:Y:S01]  /*78d0*/  UIADD3 UR8, UR21, 0x1fc00, URZ ;  /* 0x0001fc0015087890 */ /* 0x004fe2000fffe03f */
[----:B------:R-:W2:Y:S01]  /*78e0*/  S2UR UR9, SR_CTAID.Y ;  /* 0x00000000000979c3 */ /* 0x000ea20000002600 */
[----:B------:R-:W-:Y:S01]  /*78f0*/  UIADD3 UR10, UR55, 0x38, URZ ;  /* 0x00000038370a7890 */ /* 0x000fe2000fffe03f */
[----:B------:R-:W-:Y:S01]  /*7900*/  UMOV UR11, UR14 ;  /* 0x0000000e000b7c82 */ /* 0x000fe20008000000 */
[----:B---3--:R-:W-:Y:S01]  /*7910*/  UMOV UR12, UR13 ;  /* 0x0000000d000c7c82 */ /* 0x008fe20008000000 */
[----:B-1----:R-:W-:Y:S01]  /*7920*/  UMOV UR51, UR39 ;  /* 0x0000002700337c82 */ /* 0x002fe20008000000 */
[----:B-----5:R-:W-:Y:S01]  /*7930*/  R2UR UR44, R9 ;  /* 0x00000000092c72ca */ /* 0x020fe200000e0000 */
[----:B------:R-:W-:Y:S01]  /*7940*/  IMAD.U32 R9, RZ, RZ, UR8 ;  /* 0x00000008ff097e24 */ /* 0x000fe2000f8e00ff */
[----:B------:R-:W-:Y:S01]  /*7950*/  R2UR UR43, R13 ;  /* 0x000000000d2b72ca */ /* 0x000fe200000e0000 */
[----:B------:R-:W-:Y:S01]  /*7960*/  UIADD3 UR8, UR21, 0x20800, URZ ;  /* 0x0002080015087890 */ /* 0x000fe2000fffe03f */
[----:B------:R-:W-:Y:S01]  /*7970*/  R2UR UR42, R14 ;  /* 0x000000000e2a72ca */ /* 0x000fe200000e0000 */
[----:B------:R-:W-:Y:S01]  /*7980*/  UMOV UR29, UR10 ;  /* 0x0000000a001d7c82 */ /* 0x000fe20008000000 */
[----:B------:R-:W-:Y:S01]  /*7990*/  R2UR UR41, R15 ;  /* 0x000000000f2972ca */ /* 0x000fe200000e0000 */
[----:B----4-:R-:W-:Y:S01]  /*79a0*/  UMOV UR52, UR38 ;  /* 0x0000002600347c82 */ /* 0x010fe20008000000 */
[----:B------:R-:W-:-:S02]  /*79b0*/  R2UR UR40, R16 ;  /* 0x00000000102872ca */ /* 0x000fc400000e0000 */
[----:B------:R-:W-:-:S04]  /*79c0*/  MOV R16, UR22 ;  /* 0x0000001600107c02 */ /* 0x000fc80008000f00 */
[----:B------:R-:W-:-:S03]  /*79d0*/  R2UR UR22, R16 ;  /* 0x00000000101672ca */ /* 0x000fc600000e0000 */
[----:B------:R-:W-:-:S04]  /*79e0*/  UMOV UR53, UR42 ;  /* 0x0000002a00357c82 */ /* 0x000fc80008000000 */
[----:B------:R1:W-:Y:S01]  /*79f0*/  UTMAREDG.4D.ADD [UR40], [UR30] ;  /* 0x000000281e0073b6 */ /* 0x0003e20008018000 */
[----:B------:R3:W-:Y:S01]  /*7a00*/  UTMAREDG.4D.ADD [UR32], [UR30] ;  /* 0x000000201e0073b6 */ /* 0x0007e20008018000 */
[----:B-1----:R-:W-:Y:S01]  /*7a10*/  R2UR UR44, R17 ;  /* 0x00000000112c72ca */ /* 0x002fe200000e0000 */
[----:B------:R-:W-:Y:S01]  /*7a20*/  UIADD3 UR40, UR21, 0x1f000, URZ ;  /* 0x0001f00015287890 */ /* 0x000fe2000fffe03f */
[----:B------:R-:W-:Y:S01]  /*7a30*/  R2UR UR43, R18 ;  /* 0x00000000122b72ca */ /* 0x000fe200000e0000 */
[----:B------:R-:W-:Y:S01]  /*7a40*/  UIADD3 UR42, UR55, 0x20, URZ ;  /* 0x00000020372a7890 */ /* 0x000fe2000fffe03f */
[----:B------:R-:W-:Y:S02]  /*7a50*/  R2UR UR41, R19 ;  /* 0x00000000132972ca */ /* 0x000fe400000e0000 */
[----:B------:R-:W-:Y:S02]  /*7a60*/  MOV R17, UR21 ;  /* 0x0000001500117c02 */ /* 0x000fe40008000f00 */
[----:B---3--:R-:W-:Y:S01]  /*7a70*/  R2UR UR36, R10 ;  /* 0x000000000a2472ca */ /* 0x008fe200000e0000 */
[----:B------:R-:W-:Y:S01]  /*7a80*/  IMAD.U32 R10, RZ, RZ, UR8 ;  /* 0x00000008ff0a7e24 */ /* 0x000fe2000f8e00ff */
[----:B------:R-:W1:Y:S01]  /*7a90*/  S2UR UR8, SR_CTAID.Z ;  /* 0x00000000000879c3 */ /* 0x000e620000002700 */
[----:B------:R-:W-:Y:S01]  /*7aa0*/  R2UR UR33, R11 ;  /* 0x000000000b2172ca */ /* 0x000fe200000e0000 */
[----:B------:R-:W-:Y:S01]  /*7ab0*/  UMOV UR46, UR42 ;  /* 0x0000002a002e7c82 */ /* 0x000fe20008000000 */
[----:B------:R-:W-:Y:S01]  /*7ac0*/  R2UR UR35, R12 ;  /* 0x000000000c2372ca */ /* 0x000fe200000e0000 */
[----:B------:R-:W-:Y:S01]  /*7ad0*/  UIADD3 UR32, UR21, 0x1c400, URZ ;  /* 0x0001c40015207890 */ /* 0x000fe2000fffe03f */
[----:B------:R-:W-:Y:S01]  /*7ae0*/  MOV R11, UR47 ;  /* 0x0000002f000b7c02 */ /* 0x000fe20008000f00 */
[----:B------:R-:W-:Y:S01]  /*7af0*/  UMOV UR34, UR55 ;  /* 0x0000003700227c82 */ /* 0x000fe20008000000 */
[----:B------:R-:W-:-:S02]  /*7b00*/  MOV R12, UR44 ;  /* 0x0000002c000c7c02 */ /* 0x000fc40008000f00 */
[----:B------:R-:W-:Y:S01]  /*7b10*/  MOV R13, UR43 ;  /* 0x0000002b000d7c02 */ /* 0x000fe20008000f00 */
[----:B--2---:R-:W-:Y:S01]  /*7b20*/  UMOV UR43, UR9 ;  /* 0x00000009002b7c82 */ /* 0x004fe20008000000 */
[----:B------:R-:W-:Y:S01]  /*7b30*/  MOV R14, UR41 ;  /* 0x00000029000e7c02 */ /* 0x000fe20008000f00 */
[----:B------:R-:W-:Y:S01]  /*7b40*/  UMOV UR41, UR15 ;  /* 0x0000000f00297c82 */ /* 0x000fe20008000000 */
[----:B------:R-:W-:Y:S01]  /*7b50*/  R2UR UR47, R11 ;  /* 0x000000000b2f72ca */ /* 0x000fe200000e0000 */
[----:B------:R-:W-:Y:S01]  /*7b60*/  UMOV UR9, UR15 ;  /* 0x0000000f00097c82 */ /* 0x000fe20008000000 */
[----:B------:R-:W-:Y:S02]  /*7b70*/  R2UR UR16, R10 ;  /* 0x000000000a1072ca */ /* 0x000fe400000e0000 */
[----:B------:R-:W-:Y:S01]  /*7b80*/  MOV R18, UR20 ;  /* 0x0000001400127c02 */ /* 0x000fe20008000f00 */
[----:B------:R-:W-:Y:S01]  /*7b90*/  UMOV UR20, UR13 ;  /* 0x0000000d00147c82 */ /* 0x000fe20008000000 */
[----:B------:R-:W-:Y:S01]  /*7ba0*/  MOV R19, UR19 ;  /* 0x0000001300137c02 */ /* 0x000fe20008000f00 */
[----:B------:R-:W-:Y:S01]  /*7bb0*/  UMOV UR19, UR14 ;  /* 0x0000000e00137c82 */ /* 0x000fe20008000000 */
[----:B-1----:R-:W-:Y:S01]  /*7bc0*/  UMOV UR44, UR8 ;  /* 0x00000008002c7c82 */ /* 0x002fe20008000000 */
[----:B------:R-:W-:Y:S01]  /*7bd0*/  UIADD3 UR8, UR21, 0x21400, URZ ;  /* 0x0002140015087890 */ /* 0x000fe2000fffe03f */
[----:B------:R1:W-:Y:S01]  /*7be0*/  UTMAREDG.4D.ADD [UR40], [UR30] ;  /* 0x000000281e0073b6 */ /* 0x0003e20008018000 */
[----:B------:R-:W-:-:S02]  /*7bf0*/  R2UR UR21, R17 ;  /* 0x00000000111572ca */ /* 0x000fc400000e0000 */
[----:B------:R-:W-:-:S04]  /*7c00*/  MOV R11, UR47 ;  /* 0x0000002f000b7c02 */ /* 0x000fc80008000f00 */
[----:B------:R-:W-:-:S07]  /*7c10*/  R2UR UR47, R11 ;  /* 0x000000000b2f72ca */ /* 0x000fce00000e0000 */
[----:B------:R-:W-:Y:S02]  /*7c20*/  UIADD3 UR56, UR21, 0x1f400, URZ ;  /* 0x0001f40015387890 */ /* 0x000fe4000fffe03f */
[----:B------:R-:W-:Y:S01]  /*7c30*/  UIADD3 UR48, UR21, 0x20c00, URZ ;  /* 0x00020c0015307890 */ /* 0x000fe2000fffe03f */
[----:B-1----:R-:W-:Y:S01]  /*7c40*/  R2UR UR44, R12 ;  /* 0x000000000c2c72ca */ /* 0x002fe200000e0000 */
[----:B------:R-:W-:Y:S01]  /*7c50*/  UIADD3 UR42, UR55, 0x28, URZ ;  /* 0x00000028372a7890 */ /* 0x000fe2000fffe03f */
[----:B------:R-:W-:Y:S02]  /*7c60*/  R2UR UR43, R13 ;  /* 0x000000000d2b72ca */ /* 0x000fe400000e0000 */
[----:B------:R-:W-:Y:S02]  /*7c70*/  R2UR UR41, R14 ;  /* 0x000000000e2972ca */ /* 0x000fe400000e0000 */
[----:B------:R-:W-:Y:S02]  /*7c80*/  R2UR UR40, R9 ;  /* 0x00000000092872ca */ /* 0x000fe400000e0000 */
[----:B------:R-:W-:Y:S01]  /*7c90*/  MOV R12, UR46 ;  /* 0x0000002e000c7c02 */ /* 0x000fe20008000f00 */
[----:B------:R-:W-:Y:S01]  /*7ca0*/  UMOV UR45, UR42 ;  /* 0x0000002a002d7c82 */ /* 0x000fe20008000000 */
[----:B------:R-:W-:-:S02]  /*7cb0*/  MOV R9, UR23 ;  /* 0x0000001700097c02 */ /* 0x000fc40008000f00 */
[----:B------:R-:W-:Y:S02]  /*7cc0*/  R2UR UR46, R12 ;  /* 0x000000000c2e72ca */ /* 0x000fe400000e0000 */
[----:B------:R-:W-:Y:S01]  /*7cd0*/  MOV R13, UR44 ;  /* 0x0000002c000d7c02 */ /* 0x000fe20008000f00 */
[----:B------:R-:W-:Y:S01]  /*7ce0*/  UMOV UR44, UR13 ;  /* 0x0000000d002c7c82 */ /* 0x000fe20008000000 */
[----:B------:R-:W-:Y:S01]  /*7cf0*/  MOV R14, UR43 ;  /* 0x0000002b000e7c02 */ /* 0x000fe20008000f00 */
[----:B------:R-:W-:Y:S01]  /*7d00*/  UMOV UR43, UR14 ;  /* 0x0000000e002b7c82 */ /* 0x000fe20008000000 */
[----:B------:R-:W-:Y:S01]  /*7d10*/  MOV R15, UR41 ;  /* 0x00000029000f7c02 */ /* 0x000fe20008000f00 */
[----:B------:R-:W-:Y:S01]  /*7d20*/  UMOV UR41, UR15 ;  /* 0x0000000f00297c82 */ /* 0x000fe20008000000 */
[----:B------:R-:W-:Y:S01]  /*7d30*/  R2UR UR23, R9 ;  /* 0x00000000091772ca */ /* 0x000fe200000e0000 */
[----:B------:R1:W-:Y:S01]  /*7d40*/  UTMAREDG.4D.ADD [UR40], [UR30] ;  /* 0x000000281e0073b6 */ /* 0x0003e20008018000 */
[----:B------:R-:W-:-:S02]  /*7d50*/  R2UR UR15, R8 ;  /* 0x00000000080f72ca */ /* 0x000fc400000e0000 */
[----:B------:R-:W-:Y:S01]  /*7d60*/  R2UR UR14, R7 ;  /* 0x00000000070e72ca */ /* 0x000fe200000e0000 */
[----:B------:R-:W-:Y:S01]  /*7d70*/  UMOV UR58, UR46 ;  /* 0x0000002e003a7c82 */ /* 0x000fe20008000000 */
[----:B------:R-:W-:Y:S01]  /*7d80*/  R2UR UR13, R6 ;  /* 0x00000000060d72ca */ /* 0x000fe200000e0000 */
[----:B------:R2:W-:Y:S01]  /*7d90*/  UTMAREDG.4D.ADD [UR16], [UR30] ;  /* 0x000000101e0073b6 */ /* 0x0005e20008018000 */
[----:B------:R3:W-:Y:S01]  /*7da0*/  UTMAREDG.4D.ADD [UR8], [UR30] ;  /* 0x000000081e0073b6 */ /* 0x0007e20008018000 */
[----:B-1----:R-:W-:Y:S01]  /*7db0*/  R2UR UR44, R13 ;  /* 0x000000000d2c72ca */ /* 0x002fe200000e0000 */
[----:B------:R-:W-:Y:S01]  /*7dc0*/  UIADD3 UR40, UR21, 0x1dc00, URZ ;  /* 0x0001dc0015287890 */ /* 0x000fe2000fffe03f */
[----:B------:R-:W-:Y:S01]  /*7dd0*/  R2UR UR43, R14 ;  /* 0x000000000e2b72ca */ /* 0x000fe200000e0000 */
[----:B------:R-:W-:Y:S01]  /*7de0*/  UMOV UR42, UR53 ;  /* 0x00000035002a7c82 */ /* 0x000fe20008000000 */
[----:B------:R-:W-:Y:S01]  /*7df0*/  R2UR UR41, R15 ;  /* 0x000000000f2972ca */ /* 0x000fe200000e0000 */
[----:B------:R1:W-:Y:S01]  /*7e00*/  UTMAREDG.4D.ADD [UR32], [UR30] ;  /* 0x000000201e0073b6 */ /* 0x0003e20008018000 */
[----:B--2---:R-:W-:Y:S01]  /*7e10*/  R2UR UR20, R18 ;  /* 0x00000000121472ca */ /* 0x004fe200000e0000 */
[----:B------:R-:W-:Y:S01]  /*7e20*/  UIADD3 UR16, UR21, 0x1e800, URZ ;  /* 0x0001e80015107890 */ /* 0x000fe2000fffe03f */
[----:B------:R-:W-:Y:S01]  /*7e30*/  R2UR UR19, R19 ;  /* 0x00000000131372ca */ /* 0x000fe200000e0000 */
[----:B------:R-:W-:Y:S01]  /*7e40*/  UMOV UR18, UR47 ;  /* 0x0000002f00127c82 */ /* 0x000fe20008000000 */
[----:B------:R-:W-:Y:S01]  /*7e50*/  R2UR UR17, R20 ;  /* 0x00000000141172ca */ /* 0x000fe200000e0000 */
[----:B------:R2:W-:Y:S01]  /*7e60*/  UTMAREDG.4D.ADD [UR24], [UR30] ;  /* 0x000000181e0073b6 */ /* 0x0005e20008018000 */
[----:B---3--:R-:W-:Y:S01]  /*7e70*/  R2UR UR12, R5 ;  /* 0x00000000050c72ca */ /* 0x008fe200000e0000 */
[----:B------:R-:W-:Y:S01]  /*7e80*/  UIADD3 UR8, UR21, 0x20000, URZ ;  /* 0x0002000015087890 */ /* 0x000fe2000fffe03f */
[----:B------:R-:W-:Y:S01]  /*7e90*/  R2UR UR11, R3 ;  /* 0x00000000030b72ca */ /* 0x000fe200000e0000 */
[----:B------:R-:W-:Y:S01]  /*7ea0*/  UMOV UR10, UR45 ;  /* 0x0000002d000a7c82 */ /* 0x000fe20008000000 */
[----:B------:R-:W-:Y:S01]  /*7eb0*/  R2UR UR9, R2 ;  /* 0x00000000020972ca */ /* 0x000fe200000e0000 */
[----:B------:R3:W-:Y:S01]  /*7ec0*/  UTMAREDG.4D.ADD [UR40], [UR30] ;  /* 0x000000281e0073b6 */ /* 0x0007e20008018000 */
[----:B-1----:R-:W-:Y:S01]  /*7ed0*/  UIADD3 UR32, UR21, 0x21800, URZ ;  /* 0x0002180015207890 */ /* 0x002fe2000fffe03f */
[----:B------:R-:W-:Y:S01]  /*7ee0*/  UMOV UR33, 0x20 ;  /* 0x0000002000217882 */ /* 0x000fe20000000000 */
[----:B------:R-:W-:-:S03]  /*7ef0*/  UMOV UR35, UR39 ;  /* 0x0000002700237c82 */ /* 0x000fc60008000000 */
[----:B------:R1:W-:Y:S01]  /*7f00*/  UTMAREDG.4D.ADD [UR16], [UR30] ;  /* 0x000000101e0073b6 */ /* 0x0003e20008018000 */
[----:B------:R-:W-:Y:S01]  /*7f10*/  UMOV UR36, UR38 ;  /* 0x0000002600247c82 */ /* 0x000fe20008000000 */
[----:B------:R-:W-:Y:S01]  /*7f20*/  UMOV UR34, UR29 ;  /* 0x0000001d00227c82 */ /* 0x000fe20008000000 */
[----:B--2---:R-:W-:Y:S01]  /*7f30*/  UIADD3 UR24, UR21, 0x1c800, URZ ;  /* 0x0001c80015187890 */ /* 0x004fe2000fffe03f */
[----:B------:R-:W-:Y:S01]  /*7f40*/  UMOV UR25, 0x40 ;  /* 0x0000004000197882 */ /* 0x000fe20000000000 */
[----:B------:R-:W-:Y:S01]  /*7f50*/  UMOV UR27, UR39 ;  /* 0x00000027001b7c82 */ /* 0x000fe20008000000 */
[----:B------:R-:W-:Y:S01]  /*7f60*/  UTMAREDG.4D.ADD [UR56], [UR30] ;  /* 0x000000381e0073b6 */ /* 0x000fe20008018000 */
[----:B------:R-:W-:Y:S01]  /*7f70*/  UMOV UR28, UR38 ;  /* 0x00000026001c7c82 */ /* 0x000fe20008000000 */
[----:B------:R-:W-:Y:S01]  /*7f80*/  UMOV UR26, UR55 ;  /* 0x00000037001a7c82 */ /* 0x000fe20008000000 */
[----:B---3--:R-:W-:Y:S01]  /*7f90*/  UIADD3 UR40, UR21, 0x1e000, URZ ;  /* 0x0001e00015287890 */ /* 0x008fe2000fffe03f */
[----:B------:R-:W-:Y:S01]  /*7fa0*/  UMOV UR41, 0x40 ;  /* 0x0000004000297882 */ /* 0x000fe20000000000 */
[----:B------:R-:W-:Y:S01]  /*7fb0*/  UMOV UR43, UR39 ;  /* 0x00000027002b7c82 */ /* 0x000fe20008000000 */
[----:B------:R2:W-:Y:S01]  /*7fc0*/  UTMAREDG.4D.ADD [UR8], [UR30] ;  /* 0x000000081e0073b6 */ /* 0x0005e20008018000 */
[----:B------:R-:W-:Y:S01]  /*7fd0*/  UMOV UR44, UR38 ;  /* 0x00000026002c7c82 */ /* 0x000fe20008000000 */
[----:B-1----:R-:W-:Y:S01]  /*7fe0*/  UIADD3 UR16, UR21, 0x1d400, URZ ;  /* 0x0001d40015107890 */ /* 0x002fe2000fffe03f */
[----:B------:R-:W-:Y:S01]  /*7ff0*/  UMOV UR17, 0x40 ;  /* 0x0000004000117882 */ /* 0x000fe20000000000 */
[----:B------:R-:W-:Y:S01]  /*8000*/  UMOV UR19, UR39 ;  /* 0x0000002700137c82 */ /* 0x000fe20008000000 */
[----:B------:R-:W-:Y:S01]  /*8010*/  UTMAREDG.4D.ADD [UR48], [UR30] ;  /* 0x000000301e0073b6 */ /* 0x000fe20008018000 */
[----:B------:R-:W-:Y:S01]  /*8020*/  UMOV UR20, UR38 ;  /* 0x0000002600147c82 */ /* 0x000fe20008000000 */
[----:B------:R-:W-:Y:S01]  /*8030*/  UMOV UR18, UR54 ;  /* 0x0000003600127c82 */ /* 0x000fe20008000000 */
[----:B------:R1:W-:Y:S01]  /*8040*/  UTMAREDG.4D.ADD [UR32], [UR30] ;  /* 0x000000201e0073b6 */ /* 0x0003e20008018000 */
[----:B--2---:R-:W-:Y:S01]  /*8050*/  UIADD3 UR8, UR21, 0x1ec00, URZ ;  /* 0x0001ec0015087890 */ /* 0x004fe2000fffe03f */
[----:B------:R-:W-:Y:S01]  /*8060*/  UMOV UR9, 0x40 ;  /* 0x0000004000097882 */ /* 0x000fe20000000000 */
[----:B------:R-:W-:Y:S01]  /*8070*/  UMOV UR11, UR39 ;  /* 0x00000027000b7c82 */ /* 0x000fe20008000000 */
[----:B------:R2:W-:Y:S01]  /*8080*/  UTMAREDG.4D.ADD [UR24], [UR30] ;  /* 0x000000181e0073b6 */ /* 0x0005e20008018000 */
[----:B------:R-:W-:Y:S01]  /*8090*/  UMOV UR12, UR38 ;  /* 0x00000026000c7c82 */ /* 0x000fe20008000000 */
[----:B------:R-:W-:Y:S01]  /*80a0*/  UMOV UR10, UR47 ;  /* 0x0000002f000a7c82 */ /* 0x000fe20008000000 */
[----:B------:R3:W-:Y:S01]  /*80b0*/  UTMAREDG.4D.ADD [UR16], [UR30] ;  /* 0x000000101e0073b6 */ /* 0x0007e20008018000 */
[----:B-1----:R-:W-:Y:S01]  /*80c0*/  UIADD3 UR32, UR21, 0x1f800, URZ ;  /* 0x0001f80015207890 */ /* 0x002fe2000fffe03f */
[----:B------:R-:W-:Y:S01]  /*80d0*/  UMOV UR33, 0x40 ;  /* 0x0000004000217882 */ /* 0x000fe20000000000 */
[----:B------:R-:W-:Y:S01]  /*80e0*/  UMOV UR34, UR46 ;  /* 0x0000002e00227c82 */ /* 0x000fe20008000000 */
[----:B------:R-:W-:Y:S01]  /*80f0*/  UTMAREDG.4D.ADD [UR40], [UR30] ;  /* 0x000000281e0073b6 */ /* 0x000fe20008018000 */
[----:B--2---:R-:W-:Y:S01]  /*8100*/  UIADD3 UR24, UR21, 0x20400, URZ ;  /* 0x0002040015187890 */ /* 0x004fe2000fffe03f */
[----:B------:R-:W-:Y:S01]  /*8110*/  UMOV UR26, UR45 ;  /* 0x0000002d001a7c82 */ /* 0x000fe20008000000 */
[----:B------:R1:W-:Y:S01]  /*8120*/  UTMAREDG.4D.ADD [UR8], [UR30] ;  /* 0x000000081e0073b6 */ /* 0x0003e20008018000 */
[----:B---3--:R-:W-:Y:S01]  /*8130*/  UIADD3 UR16, UR21, 0x21000, URZ ;  /* 0x0002100015107890 */ /* 0x008fe2000fffe03f */
[----:B------:R-:W-:Y:S01]  /*8140*/  UMOV UR18, UR37 ;  /* 0x0000002500127c82 */ /* 0x000fe20008000000 */
[----:B------:R2:W-:Y:S04]  /*8150*/  UTMAREDG.4D.ADD [UR32], [UR30] ;  /* 0x000000201e0073b6 */ /* 0x0005e80008018000 */
[----:B------:R2:W-:Y:S01]  /*8160*/  UTMAREDG.4D.ADD [UR24], [UR30] ;  /* 0x000000181e0073b6 */ /* 0x0005e20008018000 */
[----:B-1----:R-:W-:Y:S01]  /*8170*/  UIADD3 UR8, UR21, 0x21c00, URZ ;  /* 0x00021c0015087890 */ /* 0x002fe2000fffe03f */
[----:B------:R-:W-:Y:S01]  /*8180*/  UMOV UR10, UR29 ;  /* 0x0000001d000a7c82 */ /* 0x000fe20008000000 */
[----:B------:R2:W-:Y:S07]  /*8190*/  UTMAREDG.4D.ADD [UR16], [UR30] ;  /* 0x000000101e0073b6 */ /* 0x0005ee0008018000 */
[----:B------:R2:W-:Y:S02]  /*81a0*/  UTMAREDG.4D.ADD [UR8], [UR30] ;  /* 0x000000081e0073b6 */ /* 0x0005e40008018000 */
[----:B--2---:R0:W-:Y:S02]  /*81b0*/  UTMACMDFLUSH ;  /* 0x00000000000079b7 */ /* 0x0041e40000000000 */
.L_x_81:
[----:B------:R-:W-:Y:S05]  /*81c0*/  BSYNC B0 ;  /* 0x0000000000007941 */ /* 0x000fea0003800000 */
.L_x_80:
[----:B------:R-:W-:Y:S01]  /*81d0*/  UIADD3 UR7, UR7, 0x1, URZ ;  /* 0x0000000107077890 */ /* 0x000fe2000fffe03f */
[C---:B------:R-:W-:Y:S01]  /*81e0*/  ISETP.GT.AND P1, PT, R0.reuse, 0x1, PT ;  /* 0x000000010000780c */ /* 0x040fe20003f24270 */
[----:B------:R-:W-:Y:S01]  /*81f0*/  UIADD3 UR13, UR13, 0x1, URZ ;  /* 0x000000010d0d7890 */ /* 0x000fe2000fffe03f */
[----:B------:R-:W-:Y:S01]  /*8200*/  VIADD R0, R0, 0xffffffff ;  /* 0xffffffff00007836 */ /* 0x000fe20000000000 */
[----:B------:R-:W-:Y:S01]  /*8210*/  UISETP.NE.AND UP0, UPT, UR7, 0x2, UPT ;  /* 0x000000020700788c */ /* 0x000fe2000bf05270 */
[----:B-1----:R-:W-:-:S03]  /*8220*/  PRMT R2, RZ, 0x7610, R2 ;  /* 0x00007610ff027816 */ /* 0x002fc60000000002 */
[----:B------:R-:W-:Y:S02]  /*8230*/  USEL UR4, URZ, 0x1, UP0 ;  /* 0x000000013f047887 */ /* 0x000fe40008000000 */
[----:B------:R-:W-:-:S04]  /*8240*/  USEL UR7, UR7, URZ, UP0 ;  /* 0x0000003f07077287 */ /* 0x000fc80008000000 */
[----:B------:R-:W-:Y:S01]  /*8250*/  LOP3.LUT R4, R4, UR4, RZ, 0x3c, !PT ;  /* 0x0000000404047c12 */ /* 0x000fe2000f8e3cff */
[----:B------:R-:W-:Y:S07]  /*8260*/  @P1 BRA `(.L_x_82) ;  /* 0xffffffec00b81947 */ /* 0x000fee000383ffff */
.L_x_71:
[----:B------:R-:W-:Y:S04]  /*8270*/  BSSY B0, `(.L_x_83) ;  /* 0x0000003000007945 */ /* 0x000fe80003800000 */
[----:B------:R-:W-:Y:S05]  /*8280*/  @!P0 BRA `(.L_x_84) ;  /* 0x0000000000048947 */ /* 0x000fea0003800000 */
[----:B------:R-:W-:-:S04]  /*8290*/  DEPBAR.LE SB0, 0x0 ;  /* 0x000080000000791a */ /* 0x000fc80000000000 */
.L_x_84:
[----:B------:R-:W-:Y:S05]  /*82a0*/  BSYNC B0 ;  /* 0x0000000000007941 */ /* 0x000fea0003800000 */
.L_x_83:
[----:B------:R-:W-:-:S04]  /*82b0*/  ULOP3.LUT UR5, UR5, 0x1, URZ, 0xfc, !UPT ;  /* 0x0000000105057892 */ /* 0x000fc8000f8efc3f */
[----:B------:R-:W-:-:S06]  /*82c0*/  UISETP.NE.AND UP0, UPT, UR5, 0x3, UPT ;  /* 0x000000030500788c */ /* 0x000fcc000bf05270 */
[----:B------:R-:W-:-:S13]  /*82d0*/  PLOP3.LUT P0, PT, PT, PT, UP0, 0x80, 0x0 ;  /* 0x000000000000781c */ /* 0x000fda0003f0f008 */
[----:B------:R-:W-:Y:S05]  /*82e0*/  @!P0 BRA `(.L_x_85) ;  /* 0x0000000000048947 */ /* 0x000fea0003800000 */
[----:B------:R-:W-:Y:S01]  /*82f0*/  BPT.TRAP 0x1 ;  /* 0x000000040000795c */ /* 0x000fe20000300000 */
.L_x_85:
[----:B------:R-:W1:Y:S01]  /*8300*/  S2UR UR5, SR_CgaCtaId ;  /* 0x00000000000579c3 */ /* 0x000e620000008800 */
[----:B------:R-:W-:Y:S02]  /*8310*/  UMOV UR4, 0x400 ;  /* 0x0000040000047882 */ /* 0x000fe40000000000 */
[----:B-1----:R-:W-:-:S04]  /*8320*/  ULEA UR4, UR5, UR4, 0x18 ;  /* 0x0000000405047291 */ /* 0x002fc8000f8ec03f */
[----:B------:R-:W-:-:S04]  /*8330*/  ULEA UR15, UR15, UR4, 0x3 ;  /* 0x000000040f0f7291 */ /* 0x000fc8000f8e183f */
[----:B------:R-:W-:-:S04]  /*8340*/  UIADD3 UR15, UR15, 0x28490, URZ ;  /* 0x000284900f0f7890 */ /* 0x000fc8000fffe03f */
[----:B------:R-:W-:-:S09]  /*8350*/  UPRMT UR15, UR5, 0x654, UR15 ;  /* 0x00000654050f7896 */ /* 0x000fd2000800000f */
[----:B------:R-:W-:Y:S01]  /*8360*/  SYNCS.ARRIVE.TRANS64.RED.A1T0 RZ, [UR15], RZ ;  /* 0x000000ffffff79a7 */ /* 0x000fe2000810040f */
[----:B------:R-:W-:Y:S05]  /*8370*/  EXIT ;  /* 0x000000000000794d */ /* 0x000fea0003800000 */
.L_x_70:
[----:B------:R-:W1:Y:S01]  /*8380*/  LDC R3, c[0x0][0x288] ;  /* 0x0000a200ff037b82 */ /* 0x000e620000000800 */
[----:B------:R-:W-:Y:S01]  /*8390*/  ELECT P3, URZ, PT ;  /* 0x00000000003f782f */ /* 0x000fe20003860000 */
[----:B------:R-:W-:-:S06]  /*83a0*/  IMAD.MOV.U32 R5, RZ, RZ, RZ ;  /* 0x000000ffff057224 */ /* 0x000fcc00078e00ff */
[----:B------:R-:W2:Y:S08]  /*83b0*/  S2UR UR11, SR_CTAID.X ;  /* 0x00000000000b79c3 */ /* 0x000eb00000002500 */
[----:B------:R-:W3:Y:S01]  /*83c0*/  S2UR UR36, SR_CTAID.Y ;  /* 0x00000000002479c3 */ /* 0x000ee20000002600 */
[----:B-1----:R-:W-:-:S07]  /*83d0*/  ISETP.GE.AND P0, PT, R3, 0x40, PT ;  /* 0x000000400300780c */ /* 0x002fce0003f06270 */
[----:B------:R-:W1:Y:S01]  /*83e0*/  S2UR UR37, SR_CTAID.Z ;  /* 0x00000000002579c3 */ /* 0x000e620000002700 */
[----:B------:R-:W-:-:S04]  /*83f0*/  SHF.R.S32.HI R2, RZ, 0x1f, R3 ;  /* 0x0000001fff027819 */ /* 0x000fc80000011403 */
[----:B------:R-:W-:Y:S01]  /*8400*/  LEA.HI R2, R2, R3, RZ, 0x6 ;  /* 0x0000000302027211 */ /* 0x000fe200078f30ff */
[----:B--2---:R-:W-:-:S03]  /*8410*/  USHF.L.U32 UR11, UR11, 0x7, URZ ;  /* 0x000000070b0b7899 */ /* 0x004fc6000800063f */
[----:B------:R-:W-:-:S05]  /*8420*/  SHF.R.S32.HI R2, RZ, 0x6, R2 ;  /* 0x00000006ff027819 */ /* 0x000fca0000011402 */
[----:B------:R-:W-:Y:S02]  /*8430*/  IMAD.SHL.U32 R3, R2, 0x4, RZ ;  /* 0x0000000402037824 */ /* 0x000fe400078e00ff */
[----:B------:R-:W-:Y:S01]  /*8440*/  IMAD.MOV.U32 R2, RZ, RZ, RZ ;  /* 0x000000ffff027224 */ /* 0x000fe200078e00ff */
[----:B---3--:R-:W-:Y:S06]  /*8450*/  @!P0 BRA `(.L_x_86) ;  /* 0x0000000000208947 */ /* 0x008fec0003800000 */
[----:B------:R-:W-:-:S07]  /*8460*/  IMAD.MOV.U32 R2, RZ, RZ, RZ ;  /* 0x000000ffff027224 */ /* 0x000fce00078e00ff */
.L_x_87:
[----:B------:R-:W-:-:S04]  /*8470*/  LEA R4, R2, 0x40, 0x6 ;  /* 0x0000004002047811 */ /* 0x000fc800078e30ff */
[----:B------:R-:W-:-:S13]  /*8480*/  ISETP.LT.AND P0, PT, R4, UR11, PT ;  /* 0x0000000b04007c0c */ /* 0x000fda000bf01270 */
[----:B------:R-:W-:Y:S05]  /*8490*/  @!P0 BRA `(.L_x_86) ;  /* 0x0000000000108947 */ /* 0x000fea0003800000 */
[C---:B------:R-:W-:Y:S01]  /*84a0*/  ISETP.GT.AND P0, PT, R3.reuse, 0x4, PT ;  /* 0x000000040300780c */ /* 0x040fe20003f04270 */
[----:B------:R-:W-:Y:S02]  /*84b0*/  VIADD R3, R3, 0xfffffffc ;  /* 0xfffffffc03037836 */ /* 0x000fe40000000000 */
[----:B------:R-:W-:-:S10]  /*84c0*/  VIADD R2, R2, 0x1 ;  /* 0x0000000102027836 */ /* 0x000fd40000000000 */
[----:B------:R-:W-:Y:S05]  /*84d0*/  @P0 BRA `(.L_x_87) ;  /* 0xfffffffc00e40947 */ /* 0x000fea000383ffff */
.L_x_86:
[----:B------:R-:W-:Y:S04]  /*84e0*/  BSSY B0, `(.L_x_88) ;  /* 0x000002e000007945 */ /* 0x000fe80003800000 */
[----:B------:R-:W-:Y:S05]  /*84f0*/  @!P3 BRA `(.L_x_89) ;  /* 0x0000000000b0b947 */ /* 0x000fea0003800000 */
[----:B------:R-:W2:Y:S01]  /*8500*/  S2R R5, SR_CgaCtaId ;  /* 0x0000000000057919 */ /* 0x000ea20000008800 */
[----:B------:R-:W-:-:S04]  /*8510*/  MOV R4, 0x400 ;  /* 0x0000040000047802 */ /* 0x000fc80000000f00 */
[----:B--2---:R-:W-:Y:S01]  /*8520*/  LEA R5, R5, R4, 0x18 ;  /* 0x0000000405057211 */ /* 0x004fe200078ec0ff */
[----:B------:R-:W-:-:S05]  /*8530*/  IMAD.MOV.U32 R4, RZ, RZ, 0x1 ;  /* 0x00000001ff047424 */ /* 0x000fca00078e00ff */
[----:B------:R-:W-:-:S04]  /*8540*/  SHF.L.U32 R4, R4, 0x1f, RZ ;  /* 0x0000001f04047819 */ /* 0x000fc800000006ff */
[----:B------:R-:W2:Y:S02]  /*8550*/  SYNCS.PHASECHK.TRANS64.TRYWAIT P0, [R5+URZ+0x28460], R4 ;  /* 0x02846004050075a7 */ /* 0x000ea4000800017f */
[----:B--2---:R-:W-:Y:S05]  /*8560*/  @!P0 BRA `(.L_x_90) ;  /* 0x0000002400988947 */ /* 0x004fea0003800000 */
.L_x_154:
[----:B------:R-:W-:Y:S01]  /*8570*/  ULOP3.LUT UR5, UR4, 0x2, URZ, 0xfc, !UPT ;  /* 0x0000000204057892 */ /* 0x000fe2000f8efc3f */
[----:B--2---:R-:W-:-:S03]  /*8580*/  @P2 IMAD.MOV.U32 R4, RZ, RZ, 0x3000 ;  /* 0x00003000ff042424 */ /* 0x004fc600078e00ff */
[----:B------:R-:W-:Y:S01]  /*8590*/  UPRMT UR5, UR5, 0x9910, URZ ;  /* 0x0000991005057896 */ /* 0x000fe2000800003f */
[----:B------:R2:W-:Y:S03]  /*85a0*/  @P2 SYNCS.ARRIVE.TRANS64 RZ, [R5+URZ+0x28440], R4 ;  /* 0x0284400405ff29a7 */ /* 0x0005e6000800003f */
[----:B------:R-:W-:-:S06]  /*85b0*/  UISETP.NE.AND UP0, UPT, UR5, 0x2, UPT ;  /* 0x000000020500788c */ /* 0x000fcc000bf05270 */
[----:B------:R-:W-:-:S13]  /*85c0*/  PLOP3.LUT P0, PT, PT, PT, UP0, 0x80, 0x0 ;  /* 0x000000000000781c */ /* 0x000fda0003f0f008 */
[----:B--2---:R-:W-:Y:S05]  /*85d0*/  @P0 BRA `(.L_x_91) ;  /* 0x0000000000040947 */ /* 0x004fea0003800000 */
[----:B-1----:R-:W-:Y:S01]  /*85e0*/  BPT.TRAP 0x1 ;  /* 0x000000040000795c */ /* 0x002fe20000300000 */
.L_x_91:
[----:B------:R-:W-:-:S04]  /*85f0*/  LOP3.LUT P0, RZ, R0, 0x1f, RZ, 0xc0, !PT ;  /* 0x0000001f00ff7812 */ /* 0x000fc8000780c0ff */
[----:B------:R-:W-:-:S13]  /*8600*/  PLOP3.LUT P0, PT, P0, P2, PT, 0x2a, 0x0 ;  /* 0x000000000000781c */ /* 0x000fda0000704572 */
[----:B------:R-:W-:Y:S05]  /*8610*/  @P0 BRA `(.L_x_92) ;  /* 0x0000000000040947 */ /* 0x000fea0003800000 */
[----:B-1----:R-:W-:Y:S01]  /*8620*/  BPT.TRAP 0x1 ;  /* 0x000000040000795c */ /* 0x002fe20000300000 */
.L_x_92:
[----:B------:R-:W-:Y:S01]  /*8630*/  R2UR UR8, R5 ;  /* 0x00000000050872ca */ /* 0x000fe200000e0000 */
[----:B------:R-:W-:Y:S01]  /*8640*/  ULDC.64 UR6, c[0x0][0x198] ;  /* 0x0000660000067ab9 */ /* 0x000fe20000000a00 */
[----:B------:R-:W-:Y:S01]  /*8650*/  UMOV UR14, 0x0 ;  /* 0x00000000000e7882 */ /* 0x000fe20000000000 */
[----:B------:R-:W-:Y:S01]  /*8660*/  UIADD3 UR6, UP0, UR6, 0x1f0, URZ ;  /* 0x000001f006067890 */ /* 0x000fe2000ff1e03f */
[----:B------:R-:W-:Y:S01]  /*8670*/  IMAD.MOV.U32 R5, RZ, RZ, 0x1 ;  /* 0x00000001ff057424 */ /* 0x000fe200078e00ff */
[----:B------:R-:W-:Y:S01]  /*8680*/  UMOV UR15, 0x10000000 ;  /* 0x10000000000f7882 */ /* 0x000fe20000000000 */
[----:B------:R-:W-:Y:S01]  /*8690*/  UMOV UR10, URZ ;  /* 0x0000003f000a7c82 */ /* 0x000fe20008000000 */
[----:B------:R-:W-:Y:S01]  /*86a0*/  UIADD3.X UR7, URZ, UR7, URZ, UP0, !UPT ;  /* 0x000000073f077290 */ /* 0x000fe200087fe43f */
[----:B------:R-:W-:Y:S01]  /*86b0*/  UMOV UR12, UR36 ;  /* 0x00000024000c7c82 */ /* 0x000fe20008000000 */
[----:B-1----:R-:W-:Y:S01]  /*86c0*/  UMOV UR13, UR37 ;  /* 0x00000025000d7c82 */ /* 0x002fe20008000000 */
[----:B------:R-:W-:Y:S01]  /*86d0*/  UMOV UR18, 0x20 ;  /* 0x0000002000127882 */ /* 0x000fe20000000000 */
[----:B------:R-:W-:-:S02]  /*86e0*/  UMOV UR19, UR11 ;  /* 0x0000000b00137c82 */ /* 0x000fc40008000000 */
[----:B------:R-:W-:Y:S02]  /*86f0*/  UIADD3 UR9, UR8, 0x28440, URZ ;  /* 0x0002844008097890 */ /* 0x000fe4000fffe03f */
[----:B------:R-:W-:Y:S02]  /*8700*/  UIADD3 UR16, UR8, 0x1000, URZ ;  /* 0x0000100008107890 */ /* 0x000fe4000fffe03f */
[----:B------:R-:W-:Y:S01]  /*8710*/  UIADD3 UR32, UR8, 0x2000, URZ ;  /* 0x0000200008207890 */ /* 0x000fe2000fffe03f */
[----:B------:R-:W-:Y:S01]  /*8720*/  UMOV UR20, UR36 ;  /* 0x0000002400147c82 */ /* 0x000fe20008000000 */
[----:B------:R-:W-:Y:S01]  /*8730*/  UMOV UR21, UR37 ;  /* 0x0000002500157c82 */ /* 0x000fe20008000000 */
[----:B------:R-:W-:Y:S01]  /*8740*/  UMOV UR17, UR9 ;  /* 0x0000000900117c82 */ /* 0x000fe20008000000 */
[----:B------:R-:W-:Y:S01]  /*8750*/  UMOV UR34, 0x40 ;  /* 0x0000004000227882 */ /* 0x000fe20000000000 */
[----:B------:R-:W-:Y:S01]  /*8760*/  UMOV UR35, UR11 ;  /* 0x0000000b00237c82 */ /* 0x000fe20008000000 */
[----:B------:R-:W-:Y:S01]  /*8770*/  UMOV UR33, UR9 ;  /* 0x0000000900217c82 */ /* 0x000fe20008000000 */
[----:B------:R2:W-:Y:S01]  /*8780*/  UTMALDG.4D [UR8], [UR6], desc[UR14] ;  /* 0x00000e08060075b4 */ /* 0x0005e20008019000 */
[----:B------:R2:W-:Y:S01]  /*8790*/  UTMALDG.4D [UR16], [UR6], desc[UR14] ;  /* 0x00000e10060075b4 */ /* 0x0005e20008019000 */
[----:B------:R2:W-:Y:S02]  /*87a0*/  UTMALDG.4D [UR32], [UR6], desc[UR14] ;  /* 0x00000e20060075b4 */ /* 0x0005e40008019000 */
[----:B--2---:R-:W-:Y:S01]  /*87b0*/  NOP ;  /* 0x0000000000007918 */ /* 0x004fe20000000000 */
.L_x_89:
[----:B-1----:R-:W-:Y:S05]  /*87c0*/  BSYNC B0 ;  /* 0x0000000000007941 */ /* 0x002fea0003800000 */
.L_x_88:
[----:B------:R-:W-:Y:S01]  /*87d0*/  ISETP.LT.OR P0, PT, R3, 0x1, !P3 ;  /* 0x000000010300780c */ /* 0x000fe20005f01670 */
[----:B------:R-:W-:-:S12]  /*87e0*/  BSSY B0, `(.L_x_93) ;  /* 0x0000030000007945 */ /* 0x000fd80003800000 */
[----:B------:R-:W-:Y:S05]  /*87f0*/  @P0 BRA `(.L_x_94) ;  /* 0x0000000000b80947 */ /* 0x000fea0003800000 */
[----:B------:R-:W1:Y:S01]  /*8800*/  S2R R7, SR_CgaCtaId ;  /* 0x0000000000077919 */ /* 0x000e620000008800 */
[----:B------:R-:W-:-:S04]  /*8810*/  MOV R4, 0x400 ;  /* 0x0000040000047802 */ /* 0x000fc80000000f00 */
[----:B-1----:R-:W-:Y:S01]  /*8820*/  LEA R7, R7, R4, 0x18 ;  /* 0x0000000407077211 */ /* 0x002fe200078ec0ff */
[----:B------:R-:W-:-:S05]  /*8830*/  IMAD.MOV.U32 R4, RZ, RZ, 0x1 ;  /* 0x00000001ff047424 */ /* 0x000fca00078e00ff */
[----:B------:R-:W-:-:S04]  /*8840*/  SHF.L.U32 R4, R4, 0x1f, RZ ;  /* 0x0000001f04047819 */ /* 0x000fc800000006ff */
[----:B------:R-:W1:Y:S02]  /*8850*/  SYNCS.PHASECHK.TRANS64.TRYWAIT P0, [R7+URZ+0x28420], R4 ;  /* 0x02842004070075a7 */ /* 0x000e64000800017f */
[----:B-1----:R-:W-:Y:S05]  /*8860*/  @!P0 BRA `(.L_x_95) ;  /* 0x0000002000ec8947 */ /* 0x002fea0003800000 */
.L_x_155:
[----:B------:R-:W-:Y:S01]  /*8870*/  ULOP3.LUT UR5, UR4, 0x2, URZ, 0xfc, !UPT ;  /* 0x0000000204057892 */ /* 0x000fe2000f8efc3f */
[----:B-1----:R-:W-:-:S03]  /*8880*/  @P2 IMAD.MOV.U32 R4, RZ, RZ, 0x3100 ;  /* 0x00003100ff042424 */ /* 0x002fc600078e00ff */
[----:B------:R-:W-:Y:S01]  /*8890*/  UPRMT UR5, UR5, 0x9910, URZ ;  /* 0x0000991005057896 */ /* 0x000fe2000800003f */
[----:B------:R1:W-:Y:S03]  /*88a0*/  @P2 SYNCS.ARRIVE.TRANS64 RZ, [R7+URZ+0x28400], R4 ;  /* 0x0284000407ff29a7 */ /* 0x0003e6000800003f */
[----:B------:R-:W-:-:S06]  /*88b0*/  UISETP.NE.AND UP0, UPT, UR5, 0x2, UPT ;  /* 0x000000020500788c */ /* 0x000fcc000bf05270 */
[----:B------:R-:W-:-:S13]  /*88c0*/  PLOP3.LUT P0, PT, PT, PT, UP0, 0x80, 0x0 ;  /* 0x000000000000781c */ /* 0x000fda0003f0f008 */
[----:B-1----:R-:W-:Y:S05]  /*88d0*/  @P0 BRA `(.L_x_96) ;  /* 0x0000000000040947 */ /* 0x002fea0003800000 */
[----:B------:R-:W-:Y:S01]  /*88e0*/  BPT.TRAP 0x1 ;  /* 0x000000040000795c */ /* 0x000fe20000300000 */
.L_x_96:
[----:B------:R-:W-:-:S04]  /*88f0*/  LOP3.LUT P0, RZ, R0, 0x1f, RZ, 0xc0, !PT ;  /* 0x0000001f00ff7812 */ /* 0x000fc8000780c0ff */
[----:B------:R-:W-:-:S13]  /*8900*/  PLOP3.LUT P0, PT, P0, P2, PT, 0x2a, 0x0 ;  /* 0x000000000000781c */ /* 0x000fda0000704572 */
[----:B------:R-:W-:Y:S05]  /*8910*/  @P0 BRA `(.L_x_97) ;  /* 0x0000000000040947 */ /* 0x000fea0003800000 */
[----:B------:R-:W-:Y:S01]  /*8920*/  BPT.TRAP 0x1 ;  /* 0x000000040000795c */ /* 0x000fe20000300000 */
.L_x_97:
[----:B------:R-:W-:Y:S01]  /*8930*/  R2UR UR16, R7 ;  /* 0x00000000071072ca */ /* 0x000fe200000e0000 */
[----:B------:R-:W-:Y:S01]  /*8940*/  ULDC.64 UR6, c[0x0][0x198] ;  /* 0x0000660000067ab9 */ /* 0x000fe20000000a00 */
[----:B------:R-:W-:Y:S01]  /*8950*/  R2UR UR35, R2 ;  /* 0x00000000022372ca */ /* 0x000fe200000e0000 */
[----:B------:R-:W-:Y:S01]  /*8960*/  UIADD3 UR6, UP0, UR6, 0xf0, URZ ;  /* 0x000000f006067890 */ /* 0x000fe2000ff1e03f */
[----:B------:R-:W-:Y:S01]  /*8970*/  UMOV UR8, 0x0 ;  /* 0x0000000000087882 */ /* 0x000fe20000000000 */
[----:B------:R-:W-:Y:S02]  /*8980*/  UMOV UR9, 0x10000000 ;  /* 0x1000000000097882 */ /* 0x000fe40000000000 */
[----:B------:R-:W-:Y:S01]  /*8990*/  UIADD3.X UR7, URZ, UR7, URZ, UP0, !UPT ;  /* 0x000000073f077290 */ /* 0x000fe200087fe43f */
[----:B------:R-:W-:Y:S01]  /*89a0*/  UMOV UR34, URZ ;  /* 0x0000003f00227c82 */ /* 0x000fe20008000000 */
[----:B------:R-:W-:Y:S01]  /*89b0*/  UMOV UR26, 0x20 ;  /* 0x00000020001a7882 */ /* 0x000fe20000000000 */
[----:B------:R-:W-:Y:S01]  /*89c0*/  UMOV UR28, UR36 ;  /* 0x00000024001c7c82 */ /* 0x000fe20008000000 */
[----:B------:R-:W-:-:S02]  /*89d0*/  UMOV UR29, UR37 ;  /* 0x00000025001d7c82 */ /* 0x000fc40008000000 */
[----:B------:R-:W-:Y:S02]  /*89e0*/  UIADD3 UR33, UR16, 0x28400, URZ ;  /* 0x0002840010217890 */ /* 0x000fe4000fffe03f */
[----:B------:R-:W-:Y:S02]  /*89f0*/  USHF.L.U32 UR35, UR35, 0x6, URZ ;  /* 0x0000000623237899 */ /* 0x000fe4000800063f */
[----:B------:R-:W-:Y:S02]  /*8a00*/  UIADD3 UR32, UR16, 0x10000, URZ ;  /* 0x0001000010207890 */ /* 0x000fe4000fffe03f */
[----:B------:R-:W-:Y:S02]  /*8a10*/  UIADD3 UR24, UR16, 0x11000, URZ ;  /* 0x0001100010187890 */ /* 0x000fe4000fffe03f */
[----:B------:R-:W-:Y:S01]  /*8a20*/  UIADD3 UR16, UR16, 0x12000, URZ ;  /* 0x0001200010107890 */ /* 0x000fe2000fffe03f */
[----:B------:R-:W-:Y:S01]  /*8a30*/  UMOV UR25, UR33 ;  /* 0x0000002100197c82 */ /* 0x000fe20008000000 */
[----:B------:R-:W-:Y:S01]  /*8a40*/  UMOV UR27, UR35 ;  /* 0x00000023001b7c82 */ /* 0x000fe20008000000 */
[----:B------:R-:W-:Y:S01]  /*8a50*/  UMOV UR18, 0x40 ;  /* 0x0000004000127882 */ /* 0x000fe20000000000 */
[----:B------:R-:W-:Y:S01]  /*8a60*/  UMOV UR20, UR36 ;  /* 0x0000002400147c82 */ /* 0x000fe20008000000 */
[----:B------:R-:W-:Y:S01]  /*8a70*/  UMOV UR21, UR37 ;  /* 0x0000002500157c82 */ /* 0x000fe20008000000 */
[----:B------:R-:W-:Y:S01]  /*8a80*/  UMOV UR17, UR33 ;  /* 0x0000002100117c82 */ /* 0x000fe20008000000 */
[----:B------:R1:W-:Y:S01]  /*8a90*/  UTMALDG.4D [UR32], [UR6], desc[UR8] ;  /* 0x00000820060075b4 */ /* 0x0003e20008019000 */
[----:B------:R-:W-:Y:S01]  /*8aa0*/  UMOV UR19, UR35 ;  /* 0x0000002300137c82 */ /* 0x000fe20008000000 */
[----:B------:R1:W-:Y:S01]  /*8ab0*/  UTMALDG.4D [UR24], [UR6], desc[UR8] ;  /* 0x00000818060075b4 */ /* 0x0003e20008019000 */
[----:B------:R1:W-:Y:S02]  /*8ac0*/  UTMALDG.4D [UR16], [UR6], desc[UR8] ;  /* 0x00000810060075b4 */ /* 0x0003e40008019000 */
[----:B-1----:R-:W-:Y:S01]  /*8ad0*/  NOP ;  /* 0x0000000000007918 */ /* 0x002fe20000000000 */
.L_x_94:
[----:B------:R-:W-:Y:S05]  /*8ae0*/  BSYNC B0 ;  /* 0x0000000000007941 */ /* 0x000fea0003800000 */
.L_x_93:
[----:B------:R-:W-:Y:S01]  /*8af0*/  ISETP.LT.OR P0, PT, R3, 0x2, !P3 ;  /* 0x000000020300780c */ /* 0x000fe20005f01670 */
[----:B------:R-:W-:Y:S01]  /*8b00*/  BSSY B0, `(.L_x_98) ;  /* 0x0000014000007945 */ /* 0x000fe20003800000 */
[----:B------:R-:W-:-:S11]  /*8b10*/  IMAD.MOV.U32 R4, RZ, RZ, RZ ;  /* 0x000000ffff047224 */ /* 0x000fd600078e00ff */
[----:B------:R-:W-:Y:S05]  /*8b20*/  @P0 BRA `(.L_x_99) ;  /* 0x0000000000440947 */ /* 0x000fea0003800000 */
[----:B------:R-:W1:Y:S01]  /*8b30*/  S2UR UR6, SR_CgaCtaId ;  /* 0x00000000000679c3 */ /* 0x000e620000008800 */
[----:B------:R-:W-:Y:S01]  /*8b40*/  R2UR UR18, R2 ;  /* 0x00000000021272ca */ /* 0x000fe200000e0000 */
[----:B------:R-:W-:Y:S01]  /*8b50*/  UMOV UR5, 0x400 ;  /* 0x0000040000057882 */ /* 0x000fe20000000000 */
[----:B------:R-:W-:Y:S01]  /*8b60*/  ULDC.64 UR8, c[0x0][0x198] ;  /* 0x0000660000087ab9 */ /* 0x000fe20000000a00 */
[----:B------:R-:W-:Y:S01]  /*8b70*/  UMOV UR19, UR36 ;  /* 0x0000002400137c82 */ /* 0x000fe20008000000 */
[----:B------:R-:W-:Y:S01]  /*8b80*/  UMOV UR20, UR37 ;  /* 0x0000002500147c82 */ /* 0x000fe20008000000 */
[----:B------:R-:W-:-:S08]  /*8b90*/  IMAD.MOV.U32 R4, RZ, RZ, 0x1 ;  /* 0x00000001ff047424 */ /* 0x000fd000078e00ff */
[----:B------:R-:W-:Y:S02]  /*8ba0*/  USHF.L.U32 UR18, UR18, 0x6, URZ ;  /* 0x0000000612127899 */ /* 0x000fe4000800063f */
[----:B-1----:R-:W-:Y:S02]  /*8bb0*/  ULEA UR5, UR6, UR5, 0x18 ;  /* 0x0000000506057291 */ /* 0x002fe4000f8ec03f */
[----:B------:R-:W-:Y:S02]  /*8bc0*/  UIADD3 UR6, UP0, UR8, 0x4f0, URZ ;  /* 0x000004f008067890 */ /* 0x000fe4000ff1e03f */
[----:B------:R-:W-:Y:S02]  /*8bd0*/  UIADD3 UR16, UR5, 0x28000, URZ ;  /* 0x0002800005107890 */ /* 0x000fe4000fffe03f */
[----:B------:R-:W-:Y:S02]  /*8be0*/  UIADD3 UR17, UR5, 0x28400, URZ ;  /* 0x0002840005117890 */ /* 0x000fe4000fffe03f */
[----:B------:R-:W-:Y:S01]  /*8bf0*/  UIADD3.X UR7, URZ, UR9, URZ, UP0, !UPT ;  /* 0x000000093f077290 */ /* 0x000fe200087fe43f */
[----:B------:R-:W-:-:S02]  /*8c00*/  UMOV UR8, 0x0 ;  /* 0x0000000000087882 */ /* 0x000fc40000000000 */
[----:B------:R-:W-:-:S06]  /*8c10*/  UMOV UR9, 0x10000000 ;  /* 0x1000000000097882 */ /* 0x000fcc0000000000 */
[----:B------:R1:W-:Y:S02]  /*8c20*/  UTMALDG.3D [UR16], [UR6], desc[UR8] ;  /* 0x00000810060075b4 */ /* 0x0003e40008011000 */
[----:B-1----:R-:W-:Y:S01]  /*8c30*/  NOP ;  /* 0x0000000000007918 */ /* 0x002fe20000000000 */
.L_x_99:
[----:B------:R-:W-:Y:S05]  /*8c40*/  BSYNC B0 ;  /* 0x0000000000007941 */ /* 0x000fea0003800000 */
.L_x_98:
[----:B------:R-:W-:Y:S01]  /*8c50*/  BSSY B0, `(.L_x_100) ;  /* 0x0000034000007945 */ /* 0x000fe20003800000 */
[----:B------:R-:W-:-:S03]  /*8c60*/  IMAD.MOV.U32 R10, RZ, RZ, RZ ;  /* 0x000000ffff0a7224 */ /* 0x000fc600078e00ff */
[----:B------:R-:W-:Y:S05]  /*8c70*/  @!P3 BRA `(.L_x_101) ;  /* 0x0000000000c4b947 */ /* 0x000fea0003800000 */
[----:B------:R-:W1:Y:S01]  /*8c80*/  S2R R7, SR_CgaCtaId ;  /* 0x0000000000077919 */ /* 0x000e620000008800 */
[----:B------:R-:W-:-:S04]  /*8c90*/  MOV R6, 0x400 ;  /* 0x0000040000067802 */ /* 0x000fc80000000f00 */
[----:B-1----:R-:W-:Y:S01]  /*8ca0*/  LEA R8, R7, R6, 0x18 ;  /* 0x0000000607087211 */ /* 0x002fe200078ec0ff */
[----:B------:R-:W-:-:S04]  /*8cb0*/  IMAD.MOV.U32 R7, RZ, RZ, 0x1 ;  /* 0x00000001ff077424 */ /* 0x000fc800078e00ff */
[----:B------:R-:W-:Y:S01]  /*8cc0*/  IMAD R6, R5, 0x8, R8 ;  /* 0x0000000805067824 */ /* 0x000fe200078e0208 */
[----:B------:R-:W-:-:S04]  /*8cd0*/  SHF.L.U32 R7, R7, 0x1f, RZ ;  /* 0x0000001f07077819 */ /* 0x000fc800000006ff */
[----:B------:R-:W1:Y:S02]  /*8ce0*/  SYNCS.PHASECHK.TRANS64.TRYWAIT P0, [R6+URZ+0x28460], R7 ;  /* 0x02846007060075a7 */ /* 0x000e64000800017f */
[----:B-1----:R-:W-:Y:S05]  /*8cf0*/  @!P0 BRA `(.L_x_102) ;  /* 0x0000001c00dc8947 */ /* 0x002fea0003800000 */
.L_x_156:
        /* <DEDUP_REMOVED lines=8> */
.L_x_103:
[----:B------:R-:W-:-:S04]  /*8d80*/  LOP3.LUT P0, RZ, R0, 0x1f, RZ, 0xc0, !PT ;  /* 0x0000001f00ff7812 */ /* 0x000fc8000780c0ff */
[----:B------:R-:W-:-:S13]  /*8d90*/  PLOP3.LUT P0, PT, P0, P2, PT, 0x2a, 0x0 ;  /* 0x000000000000781c */ /* 0x000fda0000704572 */
[----:B------:R-:W-:Y:S05]  /*8da0*/  @P0 BRA `(.L_x_104) ;  /* 0x0000000000040947 */ /* 0x000fea0003800000 */
[----:B------:R-:W-:Y:S01]  /*8db0*/  BPT.TRAP 0x1 ;  /* 0x000000040000795c */ /* 0x000fe20000300000 */
.L_x_104:
[----:B------:R-:W-:Y:S01]  /*8dc0*/  R2UR UR5, R8 ;  /* 0x00000000080572ca */ /* 0x000fe200000e0000 */
[----:B------:R-:W-:Y:S01]  /*8dd0*/  ULDC.64 UR6, c[0x0][0x198] ;  /* 0x0000660000067ab9 */ /* 0x000fe20000000a00 */
[C---:B------:R-:W-:Y:S01]  /*8de0*/  R2UR UR16, R5.reuse ;  /* 0x00000000051072ca */ /* 0x040fe200000e0000 */
[----:B------:R-:W-:Y:S01]  /*8df0*/  UIADD3 UR6, UP0, UR6, 0x2f0, URZ ;  /* 0x000002f006067890 */ /* 0x000fe2000ff1e03f */
[----:B------:R-:W-:Y:S01]  /*8e00*/  R2UR UR17, R6 ;  /* 0x00000000061172ca */ /* 0x000fe200000e0000 */
[----:B------:R-:W-:Y:S01]  /*8e10*/  UMOV UR14, 0x0 ;  /* 0x00000000000e7882 */ /* 0x000fe20000000000 */
[----:B------:R-:W-:Y:S01]  /*8e20*/  UMOV UR15, 0x10000000 ;  /* 0x10000000000f7882 */ /* 0x000fe20000000000 */
[----:B------:R-:W-:Y:S01]  /*8e30*/  UIADD3.X UR7, URZ, UR7, URZ, UP0, !UPT ;  /* 0x000000073f077290 */ /* 0x000fe200087fe43f */
[----:B------:R-:W-:Y:S01]  /*8e40*/  VIADD R5, R5, 0x1 ;  /* 0x0000000105057836 */ /* 0x000fe20000000000 */
[----:B------:R-:W-:Y:S01]  /*8e50*/  UMOV UR18, URZ ;  /* 0x0000003f00127c82 */ /* 0x000fe20008000000 */
[----:B------:R-:W-:Y:S01]  /*8e60*/  UMOV UR19, UR11 ;  /* 0x0000000b00137c82 */ /* 0x000fe20008000000 */
[----:B------:R-:W-:Y:S01]  /*8e70*/  UMOV UR20, UR36 ;  /* 0x0000002400147c82 */ /* 0x000fe20008000000 */
[----:B------:R-:W-:Y:S01]  /*8e80*/  UMOV UR21, UR37 ;  /* 0x0000002500157c82 */ /* 0x000fe20008000000 */
[----:B------:R-:W-:Y:S01]  /*8e90*/  UMOV UR10, 0x20 ;  /* 0x00000020000a7882 */ /* 0x000fe20000000000 */
[----:B------:R-:W-:Y:S01]  /*8ea0*/  UMOV UR12, UR36 ;  /* 0x00000024000c7c82 */ /* 0x000fe20008000000 */
[----:B------:R-:W-:Y:S01]  /*8eb0*/  UIMAD UR16, UR16, 0x3000, UR5 ;  /* 0x00003000101078a4 */ /* 0x000fe2000f8e0205 */
[----:B------:R-:W-:Y:S01]  /*8ec0*/  IMAD.MOV.U32 R10, RZ, RZ, 0x40 ;  /* 0x00000040ff0a7424 */ /* 0x000fe200078e00ff */
[----:B------:R-:W-:-:S02]  /*8ed0*/  UIADD3 UR17, UR17, 0x28440, URZ ;  /* 0x0002844011117890 */ /* 0x000fc4000fffe03f */
[----:B------:R-:W-:Y:S02]  /*8ee0*/  UIADD3 UR8, UR16, 0x1000, URZ ;  /* 0x0000100010087890 */ /* 0x000fe4000fffe03f */
[----:B------:R-:W-:Y:S01]  /*8ef0*/  UIADD3 UR32, UR16, 0x2000, URZ ;  /* 0x0000200010207890 */ /* 0x000fe2000fffe03f */
[----:B------:R-:W-:Y:S02]  /*8f00*/  UMOV UR13, UR37 ;  /* 0x00000025000d7c82 */ /* 0x000fe40008000000 */
[----:B------:R-:W-:Y:S01]  /*8f10*/  UMOV UR9, UR17 ;  /* 0x0000001100097c82 */ /* 0x000fe20008000000 */
[----:B------:R-:W-:Y:S01]  /*8f20*/  UMOV UR34, 0x40 ;  /* 0x0000004000227882 */ /* 0x000fe20000000000 */
[----:B------:R-:W-:Y:S01]  /*8f30*/  UMOV UR35, UR11 ;  /* 0x0000000b00237c82 */ /* 0x000fe20008000000 */
[----:B------:R1:W-:Y:S01]  /*8f40*/  UTMALDG.4D [UR16], [UR6], desc[UR14] ;  /* 0x00000e10060075b4 */ /* 0x0003e20008019000 */
[----:B------:R-:W-:Y:S01]  /*8f50*/  UMOV UR33, UR17 ;  /* 0x0000001100217c82 */ /* 0x000fe20008000000 */
[----:B------:R1:W-:Y:S01]  /*8f60*/  UTMALDG.4D [UR8], [UR6], desc[UR14] ;  /* 0x00000e08060075b4 */ /* 0x0003e20008019000 */
[----:B------:R1:W-:Y:S02]  /*8f70*/  UTMALDG.4D [UR32], [UR6], desc[UR14] ;  /* 0x00000e20060075b4 */ /* 0x0003e40008019000 */
[----:B-1----:R-:W-:Y:S01]  /*8f80*/  NOP ;  /* 0x0000000000007918 */ /* 0x002fe20000000000 */
.L_x_101:
[----:B------:R-:W-:Y:S05]  /*8f90*/  BSYNC B0 ;  /* 0x0000000000007941 */ /* 0x000fea0003800000 */
.L_x_100:
[----:B------:R-:W-:Y:S01]  /*8fa0*/  BSSY B0, `(.L_x_105) ;  /* 0x0000039000007945 */ /* 0x000fe20003800000 */
[----:B------:R-:W-:-:S03]  /*8fb0*/  IMAD.MOV.U32 R6, RZ, RZ, 0x1 ;  /* 0x00000001ff067424 */ /* 0x000fc600078e00ff */
[----:B------:R-:W-:Y:S05]  /*8fc0*/  @!P3 BRA `(.L_x_106) ;  /* 0x0000000000d8b947 */ /* 0x000fea0003800000 */
[----:B------:R-:W1:Y:S01]  /*8fd0*/  S2R R7, SR_CgaCtaId ;  /* 0x0000000000077919 */ /* 0x000e620000008800 */
[----:B------:R-:W-:Y:S01]  /*8fe0*/  MOV R6, 0x400 ;  /* 0x0000040000067802 */ /* 0x000fe20000000f00 */
[----:B------:R-:W-:-:S05]  /*8ff0*/  IMAD.MOV.U32 R8, RZ, RZ, 0x1 ;  /* 0x00000001ff087424 */ /* 0x000fca00078e00ff */
[----:B------:R-:W-:Y:S02]  /*9000*/  SHF.L.U32 R8, R8, 0x1f, RZ ;  /* 0x0000001f08087819 */ /* 0x000fe400000006ff */
[----:B-1----:R-:W-:-:S05]  /*9010*/  LEA R6, R7, R6, 0x18 ;  /* 0x0000000607067211 */ /* 0x002fca00078ec0ff */
[----:B------:R-:W-:-:S04]  /*9020*/  IMAD R7, R5, 0x8, R6 ;  /* 0x0000000805077824 */ /* 0x000fc800078e0206 */
[----:B------:R-:W1:Y:S02]  /*9030*/  SYNCS.PHASECHK.TRANS64.TRYWAIT P0, [R7+URZ+0x28460], R8 ;  /* 0x02846008070075a7 */ /* 0x000e64000800017f */
[----:B-1----:R-:W-:Y:S05]  /*9040*/  @!P0 BRA `(.L_x_107) ;  /* 0x0000001c001c8947 */ /* 0x002fea0003800000 */
.L_x_157:
        /* <DEDUP_REMOVED lines=8> */
.L_x_108:
[----:B------:R-:W-:-:S04]  /*90d0*/  LOP3.LUT P0, RZ, R0, 0x1f, RZ, 0xc0, !PT ;  /* 0x0000001f00ff7812 */ /* 0x000fc8000780c0ff */
[----:B------:R-:W-:-:S13]  /*90e0*/  PLOP3.LUT P0, PT, P0, P2, PT, 0x2a, 0x0 ;  /* 0x000000000000781c */ /* 0x000fda0000704572 */
[----:B------:R-:W-:Y:S05]  /*90f0*/  @P0 BRA `(.L_x_109) ;  /* 0x0000000000040947 */ /* 0x000fea0003800000 */
[----:B------:R-:W-:Y:S01]  /*9100*/  BPT.TRAP 0x1 ;  /* 0x000000040000795c */ /* 0x000fe20000300000 */
.L_x_109:
[----:B------:R-:W-:Y:S01]  /*9110*/  R2UR UR5, R6 ;  /* 0x00000000060572ca */ /* 0x000fe200000e0000 */
[----:B------:R-:W-:Y:S01]  /*9120*/  ULDC.64 UR6, c[0x0][0x198] ;  /* 0x0000660000067ab9 */ /* 0x000fe20000000a00 */
[----:B------:R-:W-:Y:S01]  /*9130*/  R2UR UR24, R5 ;  /* 0x00000000051872ca */ /* 0x000fe200000e0000 */
[----:B------:R-:W-:Y:S01]  /*9140*/  UIADD3 UR6, UP0, UR6, 0x1f0, URZ ;  /* 0x000001f006067890 */ /* 0x000fe2000ff1e03f */
[----:B------:R-:W-:Y:S01]  /*9150*/  R2UR UR25, R7 ;  /* 0x00000000071972ca */ /* 0x000fe200000e0000 */
[----:B------:R-:W-:Y:S01]  /*9160*/  UMOV UR8, 0x0 ;  /* 0x0000000000087882 */ /* 0x000fe20000000000 */
[----:B------:R-:W-:Y:S01]  /*9170*/  R2UR UR27, R10 ;  /* 0x000000000a1b72ca */ /* 0x000fe200000e0000 */
[----:B------:R-:W-:Y:S01]  /*9180*/  UIADD3.X UR7, URZ, UR7, URZ, UP0, !UPT ;  /* 0x000000073f077290 */ /* 0x000fe200087fe43f */
[----:B------:R-:W-:Y:S01]  /*9190*/  VIADD R5, R5, 0x1 ;  /* 0x0000000105057836 */ /* 0x000fe20000000000 */
[----:B------:R-:W-:Y:S01]  /*91a0*/  UMOV UR9, 0x10000000 ;  /* 0x1000000000097882 */ /* 0x000fe20000000000 */
[----:B------:R-:W-:Y:S01]  /*91b0*/  UMOV UR26, URZ ;  /* 0x0000003f001a7c82 */ /* 0x000fe20008000000 */
[----:B------:R-:W-:Y:S01]  /*91c0*/  UMOV UR28, UR36 ;  /* 0x00000024001c7c82 */ /* 0x000fe20008000000 */
[----:B------:R-:W-:Y:S01]  /*91d0*/  UMOV UR29, UR37 ;  /* 0x00000025001d7c82 */ /* 0x000fe20008000000 */
[----:B------:R-:W-:Y:S01]  /*91e0*/  UMOV UR18, 0x20 ;  /* 0x0000002000127882 */ /* 0x000fe20000000000 */
[----:B------:R-:W-:Y:S01]  /*91f0*/  UMOV UR20, UR36 ;  /* 0x0000002400147c82 */ /* 0x000fe20008000000 */
[----:B------:R-:W-:Y:S01]  /*9200*/  UIMAD UR24, UR24, 0x3000, UR5 ;  /* 0x00003000181878a4 */ /* 0x000fe2000f8e0205 */
[C---:B------:R-:W-:Y:S01]  /*9210*/  ISETP.NE.AND P4, PT, R5.reuse, 0x4, PT ;  /* 0x000000040500780c */ /* 0x040fe20003f85270 */
[----:B------:R-:W-:Y:S01]  /*9220*/  UIADD3 UR25, UR25, 0x28440, URZ ;  /* 0x0002844019197890 */ /* 0x000fe2000fffe03f */
[C---:B------:R-:W-:Y:S01]  /*9230*/  ISETP.NE.AND P0, PT, R5.reuse, 0x4, PT ;  /* 0x000000040500780c */ /* 0x040fe20003f05270 */
[----:B------:R-:W-:Y:S01]  /*9240*/  UIADD3 UR27, UR11, UR27, URZ ;  /* 0x0000001b0b1b7290 */ /* 0x000fe2000fffe03f */
[----:B------:R-:W-:Y:S01]  /*9250*/  SEL R5, R5, RZ, P4 ;  /* 0x000000ff05057207 */ /* 0x000fe20002000000 */
[----:B------:R-:W-:Y:S01]  /*9260*/  UIADD3 UR16, UR24, 0x1000, URZ ;  /* 0x0000100018107890 */ /* 0x000fe2000fffe03f */
[----:B------:R-:W-:Y:S01]  /*9270*/  SEL R6, RZ, 0x1, !P0 ;  /* 0x00000001ff067807 */ /* 0x000fe20004000000 */
[----:B------:R-:W-:Y:S01]  /*9280*/  UIADD3 UR32, UR24, 0x2000, URZ ;  /* 0x0000200018207890 */ /* 0x000fe2000fffe03f */
[----:B------:R-:W-:Y:S01]  /*9290*/  UMOV UR21, UR37 ;  /* 0x0000002500157c82 */ /* 0x000fe20008000000 */
[----:B------:R-:W-:Y:S01]  /*92a0*/  UMOV UR17, UR25 ;  /* 0x0000001900117c82 */ /* 0x000fe20008000000 */
        /* <DEDUP_REMOVED lines=8> */
.L_x_106:
[----:B------:R-:W-:Y:S05]  /*9330*/  BSYNC B0 ;  /* 0x0000000000007941 */ /* 0x000fea0003800000 */
.L_x_105:
[----:B------:R-:W-:Y:S01]  /*9340*/  ISETP.LT.OR P0, PT, R3, 0x3, !P3 ;  /* 0x000000030300780c */ /* 0x000fe20005f01670 */
[----:B------:R-:W-:-:S12]  /*9350*/  BSSY B0, `(.L_x_110) ;  /* 0x0000033000007945 */ /* 0x000fd80003800000 */
[----:B------:R-:W-:Y:S05]  /*9360*/  @P0 BRA `(.L_x_111) ;  /* 0x0000000000c40947 */ /* 0x000fea0003800000 */
        /* <DEDUP_REMOVED lines=8> */
.L_x_158:
        /* <DEDUP_REMOVED lines=8> */
.L_x_113:
[----:B------:R-:W-:-:S04]  /*9470*/  LOP3.LUT P0, RZ, R0, 0x1f, RZ, 0xc0, !PT ;  /* 0x0000001f00ff7812 */ /* 0x000fc8000780c0ff */
[----:B------:R-:W-:-:S13]  /*9480*/  PLOP3.LUT P0, PT, P0, P2, PT, 0x2a, 0x0 ;  /* 0x000000000000781c */ /* 0x000fda0000704572 */
[----:B------:R-:W-:Y:S05]  /*9490*/  @P0 BRA `(.L_x_114) ;  /* 0x0000000000040947 */ /* 0x000fea0003800000 */
[----:B------:R-:W-:Y:S01]  /*94a0*/  BPT.TRAP 0x1 ;  /* 0x000000040000795c */ /* 0x000fe20000300000 */
.L_x_114:
[----:B------:R-:W-:Y:S01]  /*94b0*/  IMAD R9, R4, 0x3000, R9 ;  /* 0x0000300004097824 */ /* 0x000fe200078e0209 */
[----:B------:R-:W-:Y:S01]  /*94c0*/  R2UR UR25, R7 ;  /* 0x00000000071972ca */ /* 0x000fe200000e0000 */
[----:B------:R-:W-:Y:S01]  /*94d0*/  ULDC.64 UR6, c[0x0][0x198] ;  /* 0x0000660000067ab9 */ /* 0x000fe20000000a00 */
[----:B------:R-:W-:Y:S01]  /*94e0*/  R2UR UR27, R2 ;  /* 0x00000000021b72ca */ /* 0x000fe200000e0000 */
[----:B------:R-:W-:Y:S01]  /*94f0*/  UIADD3 UR6, UP0, UR6, 0x3f0, URZ ;  /* 0x000003f006067890 */ /* 0x000fe2000ff1e03f */
[----:B------:R-:W-:Y:S01]  /*9500*/  R2UR UR32, R9 ;  /* 0x00000000092072ca */ /* 0x000fe200000e0000 */
[----:B------:R-:W-:Y:S01]  /*9510*/  UMOV UR8, 0x0 ;  /* 0x0000000000087882 */ /* 0x000fe20000000000 */
[----:B------:R-:W-:Y:S01]  /*9520*/  UMOV UR9, 0x10000000 ;  /* 0x1000000000097882 */ /* 0x000fe20000000000 */
[----:B------:R-:W-:Y:S01]  /*9530*/  UIADD3.X UR7, URZ, UR7, URZ, UP0, !UPT ;  /* 0x000000073f077290 */ /* 0x000fe200087fe43f */
[----:B------:R-:W-:Y:S01]  /*9540*/  UMOV UR26, URZ ;  /* 0x0000003f001a7c82 */ /* 0x000fe20008000000 */
[----:B------:R-:W-:Y:S01]  /*9550*/  UMOV UR28, UR36 ;  /* 0x00000024001c7c82 */ /* 0x000fe20008000000 */
[----:B------:R-:W-:Y:S01]  /*9560*/  UMOV UR29, UR37 ;  /* 0x00000025001d7c82 */ /* 0x000fe20008000000 */
[----:B------:R-:W-:-:S02]  /*9570*/  UMOV UR18, 0x20 ;  /* 0x0000002000127882 */ /* 0x000fc40000000000 */
[----:B------:R-:W-:Y:S02]  /*9580*/  UIADD3 UR25, UR25, 0x28400, URZ ;  /* 0x0002840019197890 */ /* 0x000fe4000fffe03f */
[----:B------:R-:W-:Y:S02]  /*9590*/  USHF.L.U32 UR27, UR27, 0x6, URZ ;  /* 0x000000061b1b7899 */ /* 0x000fe4000800063f */
[----:B------:R-:W-:Y:S02]  /*95a0*/  UIADD3 UR24, UR32, 0x10000, URZ ;  /* 0x0001000020187890 */ /* 0x000fe4000fffe03f */
[----:B------:R-:W-:Y:S02]  /*95b0*/  UIADD3 UR16, UR32, 0x11000, URZ ;  /* 0x0001100020107890 */ /* 0x000fe4000fffe03f */
[----:B------:R-:W-:Y:S01]  /*95c0*/  UIADD3 UR32, UR32, 0x12000, URZ ;  /* 0x0001200020207890 */ /* 0x000fe2000fffe03f */
[----:B------:R-:W-:Y:S01]  /*95d0*/  UMOV UR20, UR36 ;  /* 0x0000002400147c82 */ /* 0x000fe20008000000 */
        /* <DEDUP_REMOVED lines=10> */
.L_x_111:
[----:B------:R-:W-:Y:S05]  /*9680*/  BSYNC B0 ;  /* 0x0000000000007941 */ /* 0x000fea0003800000 */
.L_x_110:
[----:B------:R-:W-:Y:S01]  /*9690*/  ISETP.LT.OR P0, PT, R3, 0x4, !P3 ;  /* 0x000000040300780c */ /* 0x000fe20005f01670 */
[----:B------:R-:W-:-:S12]  /*96a0*/  BSSY B0, `(.L_x_115) ;  /* 0x0000018000007945 */ /* 0x000fd80003800000 */
[----:B------:R-:W-:Y:S05]  /*96b0*/  @P0 BRA `(.L_x_116) ;  /* 0x0000000000580947 */ /* 0x000fea0003800000 */
[----:B------:R-:W1:Y:S01]  /*96c0*/  S2R R8, SR_CgaCtaId ;  /* 0x0000000000087919 */ /* 0x000e620000008800 */
[----:B------:R-:W-:Y:S01]  /*96d0*/  MOV R7, 0x400 ;  /* 0x0000040000077802 */ /* 0x000fe20000000f00 */
[----:B------:R-:W-:Y:S01]  /*96e0*/  ULDC.64 UR6, c[0x0][0x198] ;  /* 0x0000660000067ab9 */ /* 0x000fe20000000a00 */
[C---:B------:R-:W-:Y:S01]  /*96f0*/  R2UR UR18, R2.reuse ;  /* 0x00000000021272ca */ /* 0x040fe200000e0000 */
[----:B------:R-:W-:Y:S01]  /*9700*/  UIADD3 UR6, UP0, UR6, 0x5f0, URZ ;  /* 0x000005f006067890 */ /* 0x000fe2000ff1e03f */
[----:B------:R-:W-:Y:S01]  /*9710*/  VIADD R2, R2, 0x1 ;  /* 0x0000000102027836 */ /* 0x000fe20000000000 */
[----:B------:R-:W-:Y:S01]  /*9720*/  UMOV UR8, 0x0 ;  /* 0x0000000000087882 */ /* 0x000fe20000000000 */
[----:B------:R-:W-:Y:S01]  /*9730*/  UMOV UR9, 0x10000000 ;  /* 0x1000000000097882 */ /* 0x000fe20000000000 */
[----:B------:R-:W-:Y:S01]  /*9740*/  UIADD3.X UR7, URZ, UR7, URZ, UP0, !UPT ;  /* 0x000000073f077290 */ /* 0x000fe200087fe43f */
[----:B------:R-:W-:Y:S01]  /*9750*/  UMOV UR19, UR36 ;  /* 0x0000002400137c82 */ /* 0x000fe20008000000 */
[----:B------:R-:W-:-:S06]  /*9760*/  UMOV UR20, UR37 ;  /* 0x0000002500147c82 */ /* 0x000fcc0008000000 */
[----:B------:R-:W-:Y:S01]  /*9770*/  USHF.L.U32 UR18, UR18, 0x6, URZ ;  /* 0x0000000612127899 */ /* 0x000fe2000800063f */
[----:B-1----:R-:W-:-:S05]  /*9780*/  LEA R7, R8, R7, 0x18 ;  /* 0x0000000708077211 */ /* 0x002fca00078ec0ff */
[C-C-:B------:R-:W-:Y:S02]  /*9790*/  IMAD R8, R4.reuse, 0x8, R7.reuse ;  /* 0x0000000804087824 */ /* 0x140fe400078e0207 */
[C---:B------:R-:W-:Y:S02]  /*97a0*/  IMAD R7, R4.reuse, 0x100, R7 ;  /* 0x0000010004077824 */ /* 0x040fe400078e0207 */
[----:B------:R-:W-:Y:S01]  /*97b0*/  VIADD R4, R4, 0x1 ;  /* 0x0000000104047836 */ /* 0x000fe20000000000 */
[----:B------:R-:W-:Y:S02]  /*97c0*/  R2UR UR17, R8 ;  /* 0x00000000081172ca */ /* 0x000fe400000e0000 */
[----:B------:R-:W-:-:S11]  /*97d0*/  R2UR UR16, R7 ;  /* 0x00000000071072ca */ /* 0x000fd600000e0000 */
[----:B------:R-:W-:Y:S02]  /*97e0*/  UIADD3 UR17, UR17, 0x28400, URZ ;  /* 0x0002840011117890 */ /* 0x000fe4000fffe03f */
[----:B------:R-:W-:-:S09]  /*97f0*/  UIADD3 UR16, UR16, 0x28000, URZ ;  /* 0x0002800010107890 */ /* 0x000fd2000fffe03f */
[----:B------:R1:W-:Y:S02]  /*9800*/  UTMALDG.3D [UR16], [UR6], desc[UR8] ;  /* 0x00000810060075b4 */ /* 0x0003e40008011000 */
[----:B-1----:R-:W-:Y:S01]  /*9810*/  NOP ;  /* 0x0000000000007918 */ /* 0x002fe20000000000 */
.L_x_116:
[----:B------:R-:W-:Y:S05]  /*9820*/  BSYNC B0 ;  /* 0x0000000000007941 */ /* 0x000fea0003800000 */
.L_x_115:
[----:B------:R-:W-:Y:S04]  /*9830*/  BSSY B0, `(.L_x_117) ;  /* 0x0000032000007945 */ /* 0x000fe80003800000 */
[----:B------:R-:W-:Y:S05]  /*9840*/  @!P3 BRA `(.L_x_118) ;  /* 0x0000000000c0b947 */ /* 0x000fea0003800000 */
[----:B------:R-:W1:Y:S01]  /*9850*/  S2R R8, SR_CgaCtaId ;  /* 0x0000000000087919 */ /* 0x000e620000008800 */
[----:B------:R-:W-:Y:S02]  /*9860*/  MOV R7, 0x400 ;  /* 0x0000040000077802 */ /* 0x000fe40000000f00 */
[----:B------:R-:W-:Y:S02]  /*9870*/  SHF.L.U32 R6, R6, 0x1f, RZ ;  /* 0x0000001f06067819 */ /* 0x000fe400000006ff */
[----:B-1----:R-:W-:-:S05]  /*9880*/  LEA R8, R8, R7, 0x18 ;  /* 0x0000000708087211 */ /* 0x002fca00078ec0ff */
[----:B------:R-:W-:-:S04]  /*9890*/  IMAD R7, R5, 0x8, R8 ;  /* 0x0000000805077824 */ /* 0x000fc800078e0208 */
[----:B------:R-:W1:Y:S02]  /*98a0*/  SYNCS.PHASECHK.TRANS64.TRYWAIT P0, [R7+URZ+0x28460], R6 ;  /* 0x02846006070075a7 */ /* 0x000e64000800017f */
[----:B-1----:R-:W-:Y:S05]  /*98b0*/  @!P0 BRA `(.L_x_119) ;  /* 0x0000001400288947 */ /* 0x002fea0003800000 */
.L_x_159:
        /* <DEDUP_REMOVED lines=8> */
.L_x_120:
[----:B------:R-:W-:-:S04]  /*9940*/  LOP3.LUT P0, RZ, R0, 0x1f, RZ, 0xc0, !PT ;  /* 0x0000001f00ff7812 */ /* 0x000fc8000780c0ff */
[----:B------:R-:W-:-:S13]  /*9950*/  PLOP3.LUT P0, PT, P0, P2, PT, 0x2a, 0x0 ;  /* 0x000000000000781c */ /* 0x000fda0000704572 */
[----:B------:R-:W-:Y:S05]  /*9960*/  @P0 BRA `(.L_x_121) ;  /* 0x0000000000040947 */ /* 0x000fea0003800000 */
[----:B------:R-:W-:Y:S01]  /*9970*/  BPT.TRAP 0x1 ;  /* 0x000000040000795c */ /* 0x000fe20000300000 */
.L_x_121:
        /* <DEDUP_REMOVED lines=8> */
[----:B------:R-:W-:Y:S01]  /*9a00*/  UMOV UR9, 0x10000000 ;  /* 0x1000000000097882 */ /* 0x000fe20000000000 */
[----:B------:R-:W-:Y:S01]  /*9a10*/  UMOV UR26, URZ ;  /* 0x0000003f001a7c82 */ /* 0x000fe20008000000 */
[----:B------:R-:W-:Y:S01]  /*9a20*/  UMOV UR28, UR36 ;  /* 0x00000024001c7c82 */ /* 0x000fe20008000000 */
[----:B------:R-:W-:Y:S01]  /*9a30*/  UMOV UR29, UR37 ;  /* 0x00000025001d7c82 */ /* 0x000fe20008000000 */
[----:B------:R-:W-:Y:S01]  /*9a40*/  UMOV UR18, 0x20 ;  /* 0x0000002000127882 */ /* 0x000fe20000000000 */
[----:B------:R-:W-:-:S02]  /*9a50*/  UMOV UR20, UR36 ;  /* 0x0000002400147c82 */ /* 0x000fc40008000000 */
[----:B------:R-:W-:Y:S02]  /*9a60*/  UIMAD UR24, UR24, 0x3000, UR5 ;  /* 0x00003000181878a4 */ /* 0x000fe4000f8e0205 */
[----:B------:R-:W-:Y:S02]  /*9a70*/  UIADD3 UR27, UR11, UR27, URZ ;  /* 0x0000001b0b1b7290 */ /* 0x000fe4000fffe03f */
[----:B------:R-:W-:Y:S02]  /*9a80*/  UIADD3 UR25, UR25, 0x28440, URZ ;  /* 0x0002844019197890 */ /* 0x000fe4000fffe03f */
[----:B------:R-:W-:Y:S02]  /*9a90*/  UIADD3 UR16, UR24, 0x1000, URZ ;  /* 0x0000100018107890 */ /* 0x000fe4000fffe03f */
[----:B------:R-:W-:Y:S01]  /*9aa0*/  UIADD3 UR32, UR24, 0x2000, URZ ;  /* 0x0000200018207890 */ /* 0x000fe2000fffe03f */
[----:B------:R-:W-:Y:S02]  /*9ab0*/  UMOV UR21, UR37 ;  /* 0x0000002500157c82 */ /* 0x000fe40008000000 */
        /* <DEDUP_REMOVED lines=9> */
.L_x_118:
[----:B------:R-:W-:Y:S05]  /*9b50*/  BSYNC B0 ;  /* 0x0000000000007941 */ /* 0x000fea0003800000 */
.L_x_117:
[----:B------:R-:W-:-:S13]  /*9b60*/  ISETP.GE.AND P0, PT, R3, 0x5, PT ;  /* 0x000000050300780c */ /* 0x000fda0003f06270 */
[----:B------:R-:W-:Y:S05]  /*9b70*/  @!P0 EXIT ;  /* 0x000000000000894d */ /* 0x000fea0003800000 */
[----:B------:R-:W-:Y:S01]  /*9b80*/  IMAD.U32 R6, RZ, RZ, UR4 ;  /* 0x00000004ff067e24 */ /* 0x000fe2000f8e00ff */
[----:B------:R-:W-:Y:S01]  /*9b90*/  LOP3.LUT P0, RZ, R0, 0x1f, RZ, 0xc0, !PT ;  /* 0x0000001f00ff7812 */ /* 0x000fe2000780c0ff */
[----:B------:R-:W-:Y:S01]  /*9ba0*/  BSSY B0, `(.L_x_122) ;  /* 0x00000b3000007945 */ /* 0x000fe20003800000 */
[----:B------:R-:W-:Y:S02]  /*9bb0*/  IMAD.MOV.U32 R0, RZ, RZ, 0x1 ;  /* 0x00000001ff007424 */ /* 0x000fe400078e00ff */
[----:B------:R-:W-:Y:S02]  /*9bc0*/  PLOP3.LUT P0, PT, P0, P2, PT, 0x2a, 0x0 ;  /* 0x000000000000781c */ /* 0x000fe40000704572 */
[----:B------:R-:W-:-:S11]  /*9bd0*/  LOP3.LUT R6, R6, 0x2, RZ, 0xfc, !PT ;  /* 0x0000000206067812 */ /* 0x000fd600078efcff */
.L_x_141:
[C---:B------:R-:W-:Y:S01]  /*9be0*/  ISETP.GE.AND P4, PT, R3.reuse, 0x5, PT ;  /* 0x000000050300780c */ /* 0x040fe20003f86270 */
[----:B------:R-:W-:Y:S01]  /*9bf0*/  BSSY B1, `(.L_x_123) ;  /* 0x000000f000017945 */ /* 0x000fe20003800000 */
[----:B------:R-:W-:-:S11]  /*9c00*/  VIADD R5, R3, 0xfffffffc ;  /* 0xfffffffc03057836 */ /* 0x000fd60000000000 */
[----:B------:R-:W-:Y:S05]  /*9c10*/  @!P4 BRA `(.L_x_124) ;  /* 0x000000000030c947 */ /* 0x000fea0003800000 */
[----:B------:R-:W-:-:S07]  /*9c20*/  IMAD.SHL.U32 R3, R2, 0x40, RZ ;  /* 0x0000004002037824 */ /* 0x000fce00078e00ff */
.L_x_126:
[----:B------:R-:W-:Y:S02]  /*9c30*/  VIADD R3, R3, 0x40 ;  /* 0x0000004003037836 */ /* 0x000fe40000000000 */
[----:B------:R-:W-:-:S03]  /*9c40*/  IMAD.MOV.U32 R7, RZ, RZ, R5 ;  /* 0x000000ffff077224 */ /* 0x000fc600078e0005 */
[----:B------:R-:W-:-:S13]  /*9c50*/  ISETP.LT.AND P4, PT, R3, UR11, PT ;  /* 0x0000000b03007c0c */ /* 0x000fda000bf81270 */
[----:B------:R-:W-:Y:S05]  /*9c60*/  @!P4 BRA `(.L_x_125) ;  /* 0x000000000018c947 */ /* 0x000fea0003800000 */
[----:B------:R-:W-:Y:S01]  /*9c70*/  ISETP.GT.AND P4, PT, R7, 0x4, PT ;  /* 0x000000040700780c */ /* 0x000fe20003f84270 */
[----:B------:R-:W-:Y:S02]  /*9c80*/  VIADD R2, R2, 0x1 ;  /* 0x0000000102027836 */ /* 0x000fe40000000000 */
[----:B------:R-:W-:-:S10]  /*9c90*/  VIADD R5, R5, 0xfffffffc ;  /* 0xfffffffc05057836 */ /* 0x000fd40000000000 */
[----:B------:R-:W-:Y:S05]  /*9ca0*/  @P4 BRA `(.L_x_126) ;  /* 0xfffffffc00e04947 */ /* 0x000fea000383ffff */
[----:B------:R-:W-:Y:S01]  /*9cb0*/  IMAD.MOV.U32 R3, RZ, RZ, R7 ;  /* 0x000000ffff037224 */ /* 0x000fe200078e0007 */
[----:B------:R-:W-:Y:S06]  /*9cc0*/  BRA `(.L_x_124) ;  /* 0x0000000000047947 */ /* 0x000fec0003800000 */
.L_x_125:
[----:B------:R-:W-:-:S07]  /*9cd0*/  VIADD R3, R5, 0x4 ;  /* 0x0000000405037836 */ /* 0x000fce0000000000 */
.L_x_124:
[----:B------:R-:W-:Y:S05]  /*9ce0*/  BSYNC B1 ;  /* 0x0000000000017941 */ /* 0x000fea0003800000 */
.L_x_123:
[----:B------:R-:W-:Y:S01]  /*9cf0*/  ISETP.LT.OR P4, PT, R3, 0x5, !P3 ;  /* 0x000000050300780c */ /* 0x000fe20005f81670 */
[----:B------:R-:W-:-:S12]  /*9d00*/  BSSY B1, `(.L_x_127) ;  /* 0x000002e000017945 */ /* 0x000fd80003800000 */
[----:B------:R-:W-:Y:S05]  /*9d10*/  @P4 BRA `(.L_x_128) ;  /* 0x0000000000b04947 */ /* 0x000fea0003800000 */
[----:B------:R-:W1:Y:S01]  /*9d20*/  S2R R8, SR_CgaCtaId ;  /* 0x0000000000087919 */ /* 0x000e620000008800 */
[----:B------:R-:W-:-:S04]  /*9d30*/  MOV R7, 0x400 ;  /* 0x0000040000077802 */ /* 0x000fc80000000f00 */
[----:B-1----:R-:W-:Y:S02]  /*9d40*/  LEA R9, R8, R7, 0x18 ;  /* 0x0000000708097211 */ /* 0x002fe400078ec0ff */
[----:B------:R-:W-:-:S03]  /*9d50*/  SHF.L.U32 R7, R0, 0x1f, RZ ;  /* 0x0000001f00077819 */ /* 0x000fc600000006ff */
[----:B------:R-:W-:-:S04]  /*9d60*/  IMAD R8, R4, 0x8, R9 ;  /* 0x0000000804087824 */ /* 0x000fc800078e0209 */
[----:B------:R-:W1:Y:S02]  /*9d70*/  SYNCS.PHASECHK.TRANS64.TRYWAIT P4, [R8+URZ+0x28420], R7 ;  /* 0x02842007080075a7 */ /* 0x000e64000808017f */
[----:B-1----:R-:W-:Y:S05]  /*9d80*/  @!P4 BRA `(.L_x_129) ;  /* 0x000000100008c947 */ /* 0x002fea0003800000 */
.L_x_160:
[----:B-1----:R-:W-:-:S04]  /*9d90*/  @P2 IMAD.MOV.U32 R7, RZ, RZ, 0x3100 ;  /* 0x00003100ff072424 */ /* 0x002fc800078e00ff */
[----:B------:R1:W-:Y:S02]  /*9da0*/  @P2 SYNCS.ARRIVE.TRANS64 RZ, [R8+URZ+0x28400], R7 ;  /* 0x0284000708ff29a7 */ /* 0x0003e4000800003f */
[----:B-1----:R-:W-:-:S04]  /*9db0*/  PRMT R7, R6, 0x9910, RZ ;  /* 0x0000991006077816 */ /* 0x002fc800000000ff */
[----:B------:R-:W-:-:S13]  /*9dc0*/  ISETP.NE.AND P4, PT, R7, 0x2, PT ;  /* 0x000000020700780c */ /* 0x000fda0003f85270 */
[----:B------:R-:W-:Y:S05]  /*9dd0*/  @P4 BRA `(.L_x_130) ;  /* 0x0000000000044947 */ /* 0x000fea0003800000 */
[----:B------:R-:W-:Y:S01]  /*9de0*/  BPT.TRAP 0x1 ;  /* 0x000000040000795c */ /* 0x000fe20000300000 */
.L_x_130:
[----:B------:R-:W-:Y:S05]  /*9df0*/  @P0 BRA `(.L_x_131) ;  /* 0x0000000000040947 */ /* 0x000fea0003800000 */
[----:B------:R-:W-:Y:S01]  /*9e00*/  BPT.TRAP 0x1 ;  /* 0x000000040000795c */ /* 0x000fe20000300000 */
.L_x_131:
        /* <DEDUP_REMOVED lines=24> */
[----:B------:R-:W-:Y:S01]  /*9f90*/  UMOV UR19, UR35 ;  /* 0x0000002300137c82 */ /* 0x000fe20008000000 */
[----:B------:R1:W-:Y:S01]  /*9fa0*/  UTMALDG.4D [UR32], [UR6], desc[UR8] ;  /* 0x00000820060075b4 */ /* 0x0003e20008019000 */
[----:B------:R1:W-:Y:S01]  /*9fb0*/  UTMALDG.4D [UR24], [UR6], desc[UR8] ;  /* 0x00000818060075b4 */ /* 0x0003e20008019000 */
[----:B------:R1:W-:Y:S02]  /*9fc0*/  UTMALDG.4D [UR16], [UR6], desc[UR8] ;  /* 0x00000810060075b4 */ /* 0x0003e40008019000 */
[----:B-1----:R-:W-:Y:S01]  /*9fd0*/  NOP ;  /* 0x0000000000007918 */ /* 0x002fe20000000000 */
.L_x_128:
[----:B------:R-:W-:Y:S05]  /*9fe0*/  BSYNC B1 ;  /* 0x0000000000017941 */ /* 0x000fea0003800000 */
.L_x_127:
[C---:B------:R-:W-:Y:S01]  /*9ff0*/  ISETP.LT.OR P4, PT, R3.reuse, 0x6, !P3 ;  /* 0x000000060300780c */ /* 0x040fe20005f81670 */
[----:B------:R-:W-:Y:S01]  /*a000*/  BSSY B1, `(.L_x_132) ;  /* 0x000001c000017945 */ /* 0x000fe20003800000 */
[----:B------:R-:W-:-:S11]  /*a010*/  ISETP.LT.OR P5, PT, R3, 0x7, !P3 ;  /* 0x000000070300780c */ /* 0x000fd60005fa1670 */
[----:B------:R-:W-:Y:S05]  /*a020*/  @P4 BRA `(.L_x_133) ;  /* 0x0000000000644947 */ /* 0x000fea0003800000 */
[----:B------:R-:W1:Y:S01]  /*a030*/  S2R R8, SR_CgaCtaId ;  /* 0x0000000000087919 */ /* 0x000e620000008800 */
[----:B------:R-:W-:Y:S01]  /*a040*/  MOV R7, 0x400 ;  /* 0x0000040000077802 */ /* 0x000fe20000000f00 */
[----:B------:R-:W-:Y:S01]  /*a050*/  ULDC.64 UR6, c[0x0][0x198] ;  /* 0x0000660000067ab9 */ /* 0x000fe20000000a00 */
[----:B------:R-:W-:Y:S01]  /*a060*/  R2UR UR18, R2 ;  /* 0x00000000021272ca */ /* 0x000fe200000e0000 */
[----:B------:R-:W-:Y:S01]  /*a070*/  UIADD3 UR6, UP0, UR6, 0x4f0, URZ ;  /* 0x000004f006067890 */ /* 0x000fe2000ff1e03f */
[----:B------:R-:W-:Y:S01]  /*a080*/  UMOV UR8, 0x0 ;  /* 0x0000000000087882 */ /* 0x000fe20000000000 */
[----:B------:R-:W-:Y:S02]  /*a090*/  UMOV UR9, 0x10000000 ;  /* 0x1000000000097882 */ /* 0x000fe40000000000 */
        /* <DEDUP_REMOVED lines=9> */
[----:B------:R-:W-:Y:S02]  /*a130*/  R2UR UR16, R7 ;  /* 0x00000000071072ca */ /* 0x000fe400000e0000 */
[----:B------:R-:W-:-:S04]  /*a140*/  ISETP.NE.AND P4, PT, R4, 0x4, PT ;  /* 0x000000040400780c */ /* 0x000fc80003f85270 */
[----:B------:R-:W-:Y:S02]  /*a150*/  SEL R7, RZ, 0x1, P4 ;  /* 0x00000001ff077807 */ /* 0x000fe40002000000 */
[----:B------:R-:W-:Y:S02]  /*a160*/  SEL R4, R4, RZ, P4 ;  /* 0x000000ff04047207 */ /* 0x000fe40002000000 */
[----:B------:R-:W-:Y:S01]  /*a170*/  LOP3.LUT R0, R0, R7, RZ, 0x3c, !PT ;  /* 0x0000000700007212 */ /* 0x000fe200078e3cff */
[----:B------:R-:W-:Y:S02]  /*a180*/  UIADD3 UR17, UR17, 0x28400, URZ ;  /* 0x0002840011117890 */ /* 0x000fe4000fffe03f */
[----:B------:R-:W-:-:S09]  /*a190*/  UIADD3 UR16, UR16, 0x28000, URZ ;  /* 0x0002800010107890 */ /* 0x000fd2000fffe03f */
[----:B------:R1:W-:Y:S02]  /*a1a0*/  UTMALDG.3D [UR16], [UR6], desc[UR8] ;  /* 0x00000810060075b4 */ /* 0x0003e40008011000 */
[----:B-1----:R-:W-:Y:S01]  /*a1b0*/  NOP ;  /* 0x0000000000007918 */ /* 0x002fe20000000000 */
.L_x_133:
[----:B------:R-:W-:Y:S05]  /*a1c0*/  BSYNC B1 ;  /* 0x0000000000017941 */ /* 0x000fea0003800000 */
.L_x_132:
[----:B------:R-:W-:Y:S04]  /*a1d0*/  BSSY B1, `(.L_x_134) ;  /* 0x000002e000017945 */ /* 0x000fe80003800000 */
[----:B------:R-:W-:Y:S05]  /*a1e0*/  @P5 BRA `(.L_x_135) ;  /* 0x0000000000b05947 */ /* 0x000fea0003800000 */
[----:B------:R-:W1:Y:S01]  /*a1f0*/  S2R R8, SR_CgaCtaId ;  /* 0x0000000000087919 */ /* 0x000e620000008800 */
[----:B------:R-:W-:Y:S02]  /*a200*/  MOV R7, 0x400 ;  /* 0x0000040000077802 */ /* 0x000fe40000000f00 */
[----:B------:R-:W-:Y:S02]  /*a210*/  SHF.L.U32 R9, R0, 0x1f, RZ ;  /* 0x0000001f00097819 */ /* 0x000fe400000006ff */
[----:B-1----:R-:W-:-:S05]  /*a220*/  LEA R7, R8, R7, 0x18 ;  /* 0x0000000708077211 */ /* 0x002fca00078ec0ff */
[----:B------:R-:W-:-:S04]  /*a230*/  IMAD R8, R4, 0x8, R7 ;  /* 0x0000000804087824 */ /* 0x000fc800078e0207 */
[----:B------:R-:W1:Y:S02]  /*a240*/  SYNCS.PHASECHK.TRANS64.TRYWAIT P4, [R8+URZ+0x28420], R9 ;  /* 0x02842009080075a7 */ /* 0x000e64000808017f */
[----:B-1----:R-:W-:Y:S05]  /*a250*/  @!P4 BRA `(.L_x_136) ;  /* 0x0000000800e8c947 */ /* 0x002fea0003800000 */
.L_x_161:
[----:B-1----:R-:W-:-:S04]  /*a260*/  @P1 IMAD.MOV.U32 R9, RZ, RZ, 0x3100 ;  /* 0x00003100ff091424 */ /* 0x002fc800078e00ff */
[----:B------:R1:W-:Y:S02]  /*a270*/  @P1 SYNCS.ARRIVE.TRANS64 RZ, [R8+URZ+0x28400], R9 ;  /* 0x0284000908ff19a7 */ /* 0x0003e4000800003f */
[----:B-1----:R-:W-:-:S04]  /*a280*/  PRMT R9, R6, 0x9910, RZ ;  /* 0x0000991006097816 */ /* 0x002fc800000000ff */
[----:B------:R-:W-:-:S13]  /*a290*/  ISETP.NE.AND P4, PT, R9, 0x2, PT ;  /* 0x000000020900780c */ /* 0x000fda0003f85270 */
[----:B------:R-:W-:Y:S05]  /*a2a0*/  @P4 BRA `(.L_x_137) ;  /* 0x0000000000044947 */ /* 0x000fea0003800000 */
[----:B------:R-:W-:Y:S01]  /*a2b0*/  BPT.TRAP 0x1 ;  /* 0x000000040000795c */ /* 0x000fe20000300000 */
.L_x_137:
[----:B------:R-:W-:Y:S05]  /*a2c0*/  @P0 BRA `(.L_x_138) ;  /* 0x0000000000040947 */ /* 0x000fea0003800000 */
[----:B------:R-:W-:Y:S01]  /*a2d0*/  BPT.TRAP 0x1 ;  /* 0x000000040000795c */ /* 0x000fe20000300000 */
.L_x_138:
        /* <DEDUP_REMOVED lines=29> */
.L_x_135:
[----:B------:R-:W-:Y:S05]  /*a4b0*/  BSYNC B1 ;  /* 0x0000000000017941 */ /* 0x000fea0003800000 */
.L_x_134:
        /* <DEDUP_REMOVED lines=29> */
.L_x_140:
[----:B------:R-:W-:Y:S05]  /*a690*/  BSYNC B1 ;  /* 0x0000000000017941 */ /* 0x000fea0003800000 */
.L_x_139:
[----:B------:R-:W-:Y:S01]  /*a6a0*/  ISETP.GT.AND P4, PT, R5, 0x4, PT ;  /* 0x000000040500780c */ /* 0x000fe20003f84270 */
[----:B------:R-:W-:-:S12]  /*a6b0*/  IMAD.MOV.U32 R3, RZ, RZ, R5 ;  /* 0x000000ffff037224 */ /* 0x000fd800078e0005 */
[----:B------:R-:W-:Y:S05]  /*a6c0*/  @P4 BRA `(.L_x_141) ;  /* 0xfffffff400444947 */ /* 0x000fea000383ffff */
[----:B------:R-:W-:Y:S05]  /*a6d0*/  BSYNC B0 ;  /* 0x0000000000007941 */ /* 0x000fea0003800000 */
.L_x_122:
[----:B------:R-:W-:Y:S05]  /*a6e0*/  EXIT ;  /* 0x000000000000794d */ /* 0x000fea0003800000 */
.L_x_15:
[----:B--2---:R-:W-:-:S04]  /*a6f0*/  IMAD.U32 R3, RZ, RZ, UR9 ;  /* 0x00000009ff037e24 */ /* 0x004fc8000f8e00ff */
[----:B------:R2:W3:Y:S03]  /*a700*/  SYNCS.PHASECHK.TRANS64.TRYWAIT P1, [R3+URZ+0x28440], R2 ;  /* 0x02844002030075a7 */ /* 0x0004e6000802017f */
[----:B---3--:R-:W-:Y:S05]  /*a710*/  @!P1 NANOSLEEP.SYNCS 0x989680 ;  /* 0x009896800000995d */ /* 0x008fea0003900000 */
[----:B------:R-:W3:Y:S02]  /*a720*/  @!P1 SYNCS.PHASECHK.TRANS64 P1, [R3+URZ+0x28440], R2 ;  /* 0x02844002030095a7 */ /* 0x000ee4000802007f */
[----:B---3--:R-:W-:Y:S05]  /*a730*/  @!P1 BRA `(.L_x_15) ;  /* 0xfffffffc00ec9947 */ /* 0x008fea000383ffff */
[----:B------:R-:W-:Y:S05]  /*a740*/  BRA `(.L_x_142) ;  /* 0xffffff6400c07947 */ /* 0x000fea000383ffff */
.L_x_17:
[----:B--2---:R-:W-:-:S04]  /*a750*/  IMAD.U32 R5, RZ, RZ, UR9 ;  /* 0x00000009ff057e24 */ /* 0x004fc8000f8e00ff */
[----:B------:R2:W3:Y:S03]  /*a760*/  SYNCS.PHASECHK.TRANS64.TRYWAIT P1, [R5+URZ+0x28448], R2 ;  /* 0x02844802050075a7 */ /* 0x0004e6000802017f */
[----:B---3--:R-:W-:Y:S05]  /*a770*/  @!P1 NANOSLEEP.SYNCS 0x989680 ;  /* 0x009896800000995d */ /* 0x008fea0003900000 */
[----:B------:R-:W3:Y:S02]  /*a780*/  @!P1 SYNCS.PHASECHK.TRANS64 P1, [R5+URZ+0x28448], R2 ;  /* 0x02844802050095a7 */ /* 0x000ee4000802007f */
[----:B---3--:R-:W-:Y:S05]  /*a790*/  @!P1 BRA `(.L_x_17) ;  /* 0xfffffffc00ec9947 */ /* 0x008fea000383ffff */
[----:B------:R-:W-:Y:S05]  /*a7a0*/  BRA `(.L_x_143) ;  /* 0xffffff6400cc7947 */ /* 0x000fea000383ffff */
.L_x_22:
[----:B-1----:R-:W-:-:S04]  /*a7b0*/  IMAD.U32 R5, RZ, RZ, UR14 ;  /* 0x0000000eff057e24 */ /* 0x002fc8000f8e00ff */
[----:B------:R1:W2:Y:S03]  /*a7c0*/  SYNCS.PHASECHK.TRANS64.TRYWAIT P1, [R5+URZ+0x28400], R4 ;  /* 0x02840004050075a7 */ /* 0x0002a6000802017f */
[----:B--2---:R-:W-:Y:S05]  /*a7d0*/  @!P1 NANOSLEEP.SYNCS 0x989680 ;  /* 0x009896800000995d */ /* 0x004fea0003900000 */
[----:B------:R-:W2:Y:S02]  /*a7e0*/  @!P1 SYNCS.PHASECHK.TRANS64 P1, [R5+URZ+0x28400], R4 ;  /* 0x02840004050095a7 */ /* 0x000ea4000802007f */
[----:B--2---:R-:W-:Y:S05]  /*a7f0*/  @!P1 BRA `(.L_x_22) ;  /* 0xfffffffc00ec9947 */ /* 0x004fea000383ffff */
[----:B------:R-:W-:Y:S05]  /*a800*/  BRA `(.L_x_144) ;  /* 0xffffff6c00747947 */ /* 0x000fea000383ffff */
.L_x_24:
[----:B-1----:R-:W-:-:S04]  /*a810*/  IMAD.U32 R5, RZ, RZ, UR16 ;  /* 0x00000010ff057e24 */ /* 0x002fc8000f8e00ff */
[----:B------:R1:W2:Y:S03]  /*a820*/  SYNCS.PHASECHK.TRANS64.TRYWAIT P1, [R5+URZ+0x28400], R4 ;  /* 0x02840004050075a7 */ /* 0x0002a6000802017f */
[----:B--2---:R-:W-:Y:S05]  /*a830*/  @!P1 NANOSLEEP.SYNCS 0x989680 ;  /* 0x009896800000995d */ /* 0x004fea0003900000 */
[----:B------:R-:W2:Y:S02]  /*a840*/  @!P1 SYNCS.PHASECHK.TRANS64 P1, [R5+URZ+0x28400], R4 ;  /* 0x02840004050095a7 */ /* 0x000ea4000802007f */
[----:B--2---:R-:W-:Y:S05]  /*a850*/  @!P1 BRA `(.L_x_24) ;  /* 0xfffffffc00ec9947 */ /* 0x004fea000383ffff */
[----:B------:R-:W-:Y:S05]  /*a860*/  BRA `(.L_x_145) ;  /* 0xffffff7000587947 */ /* 0x000fea000383ffff */
.L_x_25:
[----:B-1----:R-:W-:-:S04]  /*a870*/  IMAD.U32 R5, RZ, RZ, UR15 ;  /* 0x0000000fff057e24 */ /* 0x002fc8000f8e00ff */
[----:B------:R1:W2:Y:S03]  /*a880*/  SYNCS.PHASECHK.TRANS64.TRYWAIT P1, [R5+URZ], R4 ;  /* 0x00000004050075a7 */ /* 0x0002a6000802017f */
[----:B--2---:R-:W-:Y:S05]  /*a890*/  @!P1 NANOSLEEP.SYNCS 0x989680 ;  /* 0x009896800000995d */ /* 0x004fea0003900000 */
[----:B------:R-:W2:Y:S02]  /*a8a0*/  @!P1 SYNCS.PHASECHK.TRANS64 P1, [R5+URZ], R4 ;  /* 0x00000004050095a7 */ /* 0x000ea4000802007f */
[----:B--2---:R-:W-:Y:S05]  /*a8b0*/  @!P1 BRA `(.L_x_25) ;  /* 0xfffffffc00ec9947 */ /* 0x004fea000383ffff */
[----:B------:R-:W-:Y:S05]  /*a8c0*/  BRA `(.L_x_146) ;  /* 0xffffff7c00087947 */ /* 0x000fea000383ffff */
.L_x_27:
[----:B-1----:R-:W-:-:S04]  /*a8d0*/  IMAD.U32 R21, RZ, RZ, UR14 ;  /* 0x0000000eff157e24 */ /* 0x002fc8000f8e00ff */
[----:B------:R1:W2:Y:S03]  /*a8e0*/  SYNCS.PHASECHK.TRANS64.TRYWAIT P1, [R21+URZ+0x284a0], R4 ;  /* 0x0284a004150075a7 */ /* 0x0002a6000802017f */
[----:B--2---:R-:W-:Y:S05]  /*a8f0*/  @!P1 NANOSLEEP.SYNCS 0x989680 ;  /* 0x009896800000995d */ /* 0x004fea0003900000 */
[----:B------:R-:W2:Y:S02]  /*a900*/  @!P1 SYNCS.PHASECHK.TRANS64 P1, [R21+URZ+0x284a0], R4 ;  /* 0x0284a004150095a7 */ /* 0x000ea4000802007f */
[----:B--2---:R-:W-:Y:S05]  /*a910*/  @!P1 BRA `(.L_x_27) ;  /* 0xfffffffc00ec9947 */ /* 0x004fea000383ffff */
[----:B------:R-:W-:Y:S05]  /*a920*/  BRA `(.L_x_26) ;  /* 0xffffff9400787947 */ /* 0x000fea000383ffff */
.L_x_31:
[----:B-12---:R-:W-:-:S04]  /*a930*/  IMAD.U32 R5, RZ, RZ, UR14 ;  /* 0x0000000eff057e24 */ /* 0x006fc8000f8e00ff */
[----:B------:R1:W2:Y:S03]  /*a940*/  SYNCS.PHASECHK.TRANS64.TRYWAIT P1, [R5+URZ+0x28490], R4 ;  /* 0x02849004050075a7 */ /* 0x0002a6000802017f */
[----:B--2---:R-:W-:Y:S05]  /*a950*/  @!P1 NANOSLEEP.SYNCS 0x989680 ;  /* 0x009896800000995d */ /* 0x004fea0003900000 */
[----:B------:R-:W2:Y:S02]  /*a960*/  @!P1 SYNCS.PHASECHK.TRANS64 P1, [R5+URZ+0x28490], R4 ;  /* 0x02849004050095a7 */ /* 0x000ea4000802007f */
[----:B--2---:R-:W-:Y:S05]  /*a970*/  @!P1 BRA `(.L_x_31) ;  /* 0xfffffffc00ec9947 */ /* 0x004fea000383ffff */
[----:B------:R-:W-:Y:S05]  /*a980*/  BRA `(.L_x_147) ;  /* 0xffffff9800987947 */ /* 0x000fea000383ffff */
.L_x_34:
[----:B-12---:R-:W-:-:S04]  /*a990*/  IMAD.U32 R5, RZ, RZ, UR14 ;  /* 0x0000000eff057e24 */ /* 0x006fc8000f8e00ff */
[----:B------:R1:W2:Y:S03]  /*a9a0*/  SYNCS.PHASECHK.TRANS64.TRYWAIT P1, [R5+URZ], R4 ;  /* 0x00000004050075a7 */ /* 0x0002a6000802017f */
[----:B--2---:R-:W-:Y:S05]  /*a9b0*/  @!P1 NANOSLEEP.SYNCS 0x989680 ;  /* 0x009896800000995d */ /* 0x004fea0003900000 */
[----:B------:R-:W2:Y:S02]  /*a9c0*/  @!P1 SYNCS.PHASECHK.TRANS64 P1, [R5+URZ], R4 ;  /* 0x00000004050095a7 */ /* 0x000ea4000802007f */
[----:B--2---:R-:W-:Y:S05]  /*a9d0*/  @!P1 BRA `(.L_x_34) ;  /* 0xfffffffc00ec9947 */ /* 0x004fea000383ffff */
[----:B------:R-:W-:Y:S05]  /*a9e0*/  BRA `(.L_x_148) ;  /* 0xffffff9800a87947 */ /* 0x000fea000383ffff */
.L_x_36:
[----:B-1----:R-:W-:-:S04]  /*a9f0*/  IMAD.U32 R5, RZ, RZ, UR18 ;  /* 0x00000012ff057e24 */ /* 0x002fc8000f8e00ff */
[----:B------:R1:W2:Y:S03]  /*aa00*/  SYNCS.PHASECHK.TRANS64.TRYWAIT P2, [R5+URZ+0x28490], R4 ;  /* 0x02849004050075a7 */ /* 0x0002a6000804017f */
[----:B--2---:R-:W-:Y:S05]  /*aa10*/  @!P2 NANOSLEEP.SYNCS 0x989680 ;  /* 0x009896800000a95d */ /* 0x004fea0003900000 */
[----:B------:R-:W2:Y:S02]  /*aa20*/  @!P2 SYNCS.PHASECHK.TRANS64 P2, [R5+URZ+0x28490], R4 ;  /* 0x028490040500a5a7 */ /* 0x000ea4000804007f */
[----:B--2---:R-:W-:Y:S05]  /*aa30*/  @!P2 BRA `(.L_x_36) ;  /* 0xfffffffc00eca947 */ /* 0x004fea000383ffff */
[----:B------:R-:W-:Y:S05]  /*aa40*/  BRA `(.L_x_149) ;  /* 0xffffffa000407947 */ /* 0x000fea000383ffff */
.L_x_48:
[----:B---3--:R-:W-:-:S04]  /*aa50*/  IMAD.U32 R3, RZ, RZ, UR4 ;  /* 0x00000004ff037e24 */ /* 0x008fc8000f8e00ff */
[----:B------:R3:W4:Y:S03]  /*aa60*/  SYNCS.PHASECHK.TRANS64.TRYWAIT P0, [R3+URZ+0x28490], R0 ;  /* 0x02849000030075a7 */ /* 0x000726000800017f */
[----:B----4-:R-:W-:Y:S05]  /*aa70*/  @!P0 NANOSLEEP.SYNCS 0x989680 ;  /* 0x009896800000895d */ /* 0x010fea0003900000 */
[----:B------:R-:W4:Y:S02]  /*aa80*/  @!P0 SYNCS.PHASECHK.TRANS64 P0, [R3+URZ+0x28490], R0 ;  /* 0x02849000030085a7 */ /* 0x000f24000800007f */
[----:B----4-:R-:W-:Y:S05]  /*aa90*/  @!P0 BRA `(.L_x_48) ;  /* 0xfffffffc00ec8947 */ /* 0x010fea000383ffff */
[----:B------:R-:W-:Y:S05]  /*aaa0*/  BRA `(.L_x_150) ;  /* 0xffffffb000347947 */ /* 0x000fea000383ffff */
.L_x_50:
[----:B---3--:R-:W-:-:S04]  /*aab0*/  IMAD.U32 R3, RZ, RZ, UR6 ;  /* 0x00000006ff037e24 */ /* 0x008fc8000f8e00ff */
[----:B------:R3:W4:Y:S03]  /*aac0*/  SYNCS.PHASECHK.TRANS64.TRYWAIT P0, [R3+URZ+0x28490], R0 ;  /* 0x02849000030075a7 */ /* 0x000726000800017f */
[----:B----4-:R-:W-:Y:S05]  /*aad0*/  @!P0 NANOSLEEP.SYNCS 0x989680 ;  /* 0x009896800000895d */ /* 0x010fea0003900000 */
[----:B------:R-:W4:Y:S02]  /*aae0*/  @!P0 SYNCS.PHASECHK.TRANS64 P0, [R3+URZ+0x28490], R0 ;  /* 0x02849000030085a7 */ /* 0x000f24000800007f */
[----:B----4-:R-:W-:Y:S05]  /*aaf0*/  @!P0 BRA `(.L_x_50) ;  /* 0xfffffffc00ec8947 */ /* 0x010fea000383ffff */
[----:B------:R-:W-:Y:S05]  /*ab00*/  BRA `(.L_x_151) ;  /* 0xffffffb0004c7947 */ /* 0x000fea000383ffff */
.L_x_51:
[----:B--2---:R-:W-:-:S04]  /*ab10*/  IMAD.U32 R3, RZ, RZ, UR4 ;  /* 0x00000004ff037e24 */ /* 0x004fc8000f8e00ff */
[----:B------:R2:W3:Y:S03]  /*ab20*/  SYNCS.PHASECHK.TRANS64.TRYWAIT P0, [R3+URZ+0x284a0], R2 ;  /* 0x0284a002030075a7 */ /* 0x0004e6000800017f */
[----:B---3--:R-:W-:Y:S05]  /*ab30*/  @!P0 NANOSLEEP.SYNCS 0x989680 ;  /* 0x009896800000895d */ /* 0x008fea0003900000 */
[----:B------:R-:W3:Y:S02]  /*ab40*/  @!P0 SYNCS.PHASECHK.TRANS64 P0, [R3+URZ+0x284a0], R2 ;  /* 0x0284a002030085a7 */ /* 0x000ee4000800007f */
[----:B---3--:R-:W-:Y:S05]  /*ab50*/  @!P0 BRA `(.L_x_51) ;  /* 0xfffffffc00ec8947 */ /* 0x008fea000383ffff */
[----:B------:R-:W-:Y:S05]  /*ab60*/  BRA `(.L_x_152) ;  /* 0xffffffb000547947 */ /* 0x000fea000383ffff */
.L_x_75:
[----:B-1----:R-:W-:-:S04]  /*ab70*/  IMAD.U32 R2, RZ, RZ, UR8 ;  /* 0x00000008ff027e24 */ /* 0x002fc8000f8e00ff */
[----:B------:R1:W2:Y:S03]  /*ab80*/  SYNCS.PHASECHK.TRANS64.TRYWAIT P1, [R2+URZ+0x28480], R3 ;  /* 0x02848003020075a7 */ /* 0x0002a6000802017f */
[----:B--2---:R-:W-:Y:S05]  /*ab90*/  @!P1 NANOSLEEP.SYNCS 0x989680 ;  /* 0x009896800000995d */ /* 0x004fea0003900000 */
[----:B------:R-:W2:Y:S02]  /*aba0*/  @!P1 SYNCS.PHASECHK.TRANS64 P1, [R2+URZ+0x28480], R3 ;  /* 0x02848003020095a7 */ /* 0x000ea4000802007f */
[----:B--2---:R-:W-:Y:S05]  /*abb0*/  @!P1 BRA `(.L_x_75) ;  /* 0xfffffffc00ec9947 */ /* 0x004fea000383ffff */
[----:B------:R-:W-:Y:S05]  /*abc0*/  BRA `(.L_x_153) ;  /* 0xffffffc400c47947 */ /* 0x000fea000383ffff */
.L_x_90:
[----:B--2---:R2:W3:Y:S02]  /*abd0*/  SYNCS.PHASECHK.TRANS64.TRYWAIT P0, [R5+URZ+0x28460], R4 ;  /* 0x02846004050075a7 */ /* 0x0044e4000800017f */
[----:B---3--:R-:W-:Y:S05]  /*abe0*/  @!P0 NANOSLEEP.SYNCS 0x989680 ;  /* 0x009896800000895d */ /* 0x008fea0003900000 */
[----:B------:R-:W3:Y:S02]  /*abf0*/  @!P0 SYNCS.PHASECHK.TRANS64 P0, [R5+URZ+0x28460], R4 ;  /* 0x02846004050085a7 */ /* 0x000ee4000800007f */
[----:B---3--:R-:W-:Y:S05]  /*ac00*/  @!P0 BRA `(.L_x_90) ;  /* 0xfffffffc00f08947 */ /* 0x008fea000383ffff */
[----:B------:R-:W-:Y:S05]  /*ac10*/  BRA `(.L_x_154) ;  /* 0xffffffd800547947 */ /* 0x000fea000383ffff */
.L_x_95:
[----:B-1----:R1:W2:Y:S02]  /*ac20*/  SYNCS.PHASECHK.TRANS64.TRYWAIT P0, [R7+URZ+0x28420], R4 ;  /* 0x02842004070075a7 */ /* 0x0022a4000800017f */
[----:B--2---:R-:W-:Y:S05]  /*ac30*/  @!P0 NANOSLEEP.SYNCS 0x989680 ;  /* 0x009896800000895d */ /* 0x004fea0003900000 */
[----:B------:R-:W2:Y:S02]  /*ac40*/  @!P0 SYNCS.PHASECHK.TRANS64 P0, [R7+URZ+0x28420], R4 ;  /* 0x02842004070085a7 */ /* 0x000ea4000800007f */
[----:B--2---:R-:W-:Y:S05]  /*ac50*/  @!P0 BRA `(.L_x_95) ;  /* 0xfffffffc00f08947 */ /* 0x004fea000383ffff */
[----:B------:R-:W-:Y:S05]  /*ac60*/  BRA `(.L_x_155) ;  /* 0xffffffdc00007947 */ /* 0x000fea000383ffff */
.L_x_102:
[----:B-1----:R1:W2:Y:S02]  /*ac70*/  SYNCS.PHASECHK.TRANS64.TRYWAIT P0, [R6+URZ+0x28460], R7 ;  /* 0x02846007060075a7 */ /* 0x0022a4000800017f */
[----:B--2---:R-:W-:Y:S05]  /*ac80*/  @!P0 NANOSLEEP.SYNCS 0x989680 ;  /* 0x009896800000895d */ /* 0x004fea0003900000 */
[----:B------:R-:W2:Y:S02]  /*ac90*/  @!P0 SYNCS.PHASECHK.TRANS64 P0, [R6+URZ+0x28460], R7 ;  /* 0x02846007060085a7 */ /* 0x000ea4000800007f */
[----:B--2---:R-:W-:Y:S05]  /*aca0*/  @!P0 BRA `(.L_x_102) ;  /* 0xfffffffc00f08947 */ /* 0x004fea000383ffff */
[----:B------:R-:W-:Y:S05]  /*acb0*/  BRA `(.L_x_156) ;  /* 0xffffffe000107947 */ /* 0x000fea000383ffff */
.L_x_107:
[----:B-1----:R1:W2:Y:S02]  /*acc0*/  SYNCS.PHASECHK.TRANS64.TRYWAIT P0, [R7+URZ+0x28460], R8 ;  /* 0x02846008070075a7 */ /* 0x0022a4000800017f */
[----:B--2---:R-:W-:Y:S05]  /*acd0*/  @!P0 NANOSLEEP.SYNCS 0x989680 ;  /* 0x009896800000895d */ /* 0x004fea0003900000 */
[----:B------:R-:W2:Y:S02]  /*ace0*/  @!P0 SYNCS.PHASECHK.TRANS64 P0, [R7+URZ+0x28460], R8 ;  /* 0x02846008070085a7 */ /* 0x000ea4000800007f */
[----:B--2---:R-:W-:Y:S05]  /*acf0*/  @!P0 BRA `(.L_x_107) ;  /* 0xfffffffc00f08947 */ /* 0x004fea000383ffff */
[----:B------:R-:W-:Y:S05]  /*ad00*/  BRA `(.L_x_157) ;  /* 0xffffffe000d07947 */ /* 0x000fea000383ffff */
.L_x_112:
[----:B-1----:R1:W2:Y:S02]  /*ad10*/  SYNCS.PHASECHK.TRANS64.TRYWAIT P0, [R7+URZ+0x28420], R8 ;  /* 0x02842008070075a7 */ /* 0x0022a4000800017f */
[----:B--2---:R-:W-:Y:S05]  /*ad20*/  @!P0 NANOSLEEP.SYNCS 0x989680 ;  /* 0x009896800000895d */ /* 0x004fea0003900000 */
[----:B------:R-:W2:Y:S02]  /*ad30*/  @!P0 SYNCS.PHASECHK.TRANS64 P0, [R7+URZ+0x28420], R8 ;  /* 0x02842008070085a7 */ /* 0x000ea4000800007f */
[----:B--2---:R-:W-:Y:S05]  /*ad40*/  @!P0 BRA `(.L_x_112) ;  /* 0xfffffffc00f08947 */ /* 0x004fea000383ffff */
[----:B------:R-:W-:Y:S05]  /*ad50*/  BRA `(.L_x_158) ;  /* 0xffffffe400a47947 */ /* 0x000fea000383ffff */
.L_x_119:
[----:B-1----:R1:W2:Y:S02]  /*ad60*/  SYNCS.PHASECHK.TRANS64.TRYWAIT P0, [R7+URZ+0x28460], R6 ;  /* 0x02846006070075a7 */ /* 0x0022a4000800017f */
[----:B--2---:R-:W-:Y:S05]  /*ad70*/  @!P0 NANOSLEEP.SYNCS 0x989680 ;  /* 0x009896800000895d */ /* 0x004fea0003900000 */
[----:B------:R-:W2:Y:S02]  /*ad80*/  @!P0 SYNCS.PHASECHK.TRANS64 P0, [R7+URZ+0x28460], R6 ;  /* 0x02846006070085a7 */ /* 0x000ea4000800007f */
[----:B--2---:R-:W-:Y:S05]  /*ad90*/  @!P0 BRA `(.L_x_119) ;  /* 0xfffffffc00f08947 */ /* 0x004fea000383ffff */
[----:B------:R-:W-:Y:S05]  /*ada0*/  BRA `(.L_x_159) ;  /* 0xffffffe800c47947 */ /* 0x000fea000383ffff */
.L_x_129:
[----:B-1----:R1:W2:Y:S02]  /*adb0*/  SYNCS.PHASECHK.TRANS64.TRYWAIT P4, [R8+URZ+0x28420], R7 ;  /* 0x02842007080075a7 */ /* 0x0022a4000808017f */
[----:B--2---:R-:W-:Y:S05]  /*adc0*/  @!P4 NANOSLEEP.SYNCS 0x989680 ;  /* 0x009896800000c95d */ /* 0x004fea0003900000 */
[----:B------:R-:W2:Y:S02]  /*add0*/  @!P4 SYNCS.PHASECHK.TRANS64 P4, [R8+URZ+0x28420], R7 ;  /* 0x028420070800c5a7 */ /* 0x000ea4000808007f */
[----:B--2---:R-:W-:Y:S05]  /*ade0*/  @!P4 BRA `(.L_x_129) ;  /* 0xfffffffc00f0c947 */ /* 0x004fea000383ffff */
[----:B------:R-:W-:Y:S05]  /*adf0*/  BRA `(.L_x_160) ;  /* 0xffffffec00e47947 */ /* 0x000fea000383ffff */
.L_x_136:
[----:B-1----:R1:W2:Y:S02]  /*ae00*/  SYNCS.PHASECHK.TRANS64.TRYWAIT P4, [R8+URZ+0x28420], R9 ;  /* 0x02842009080075a7 */ /* 0x0022a4000808017f */
[----:B--2---:R-:W-:Y:S05]  /*ae10*/  @!P4 NANOSLEEP.SYNCS 0x989680 ;  /* 0x009896800000c95d */ /* 0x004fea0003900000 */
[----:B------:R-:W2:Y:S02]  /*ae20*/  @!P4 SYNCS.PHASECHK.TRANS64 P4, [R8+URZ+0x28420], R9 ;  /* 0x028420090800c5a7 */ /* 0x000ea4000808007f */
[----:B--2---:R-:W-:Y:S05]  /*ae30*/  @!P4 BRA `(.L_x_136) ;  /* 0xfffffffc00f0c947 */ /* 0x004fea000383ffff */
[----:B------:R-:W-:Y:S05]  /*ae40*/  BRA `(.L_x_161) ;  /* 0xfffffff400047947 */ /* 0x000fea000383ffff */
.L_x_162:
[----:B------:R-:W-:-:S00]  /*ae50*/  BRA `(.L_x_162) ;  /* 0xfffffffc00fc7947 */ /* 0x000fc0000383ffff */
[----:B------:R-:W-:-:S00]  /*ae60*/  NOP ;  /* 0x0000000000007918 */ /* 0x000fc00000000000 */
        /* <DEDUP_REMOVED lines=9> */
.L_x_163:


//--------------------- .nv.global.init           --------------------------
	.section	.nv.global.init,"aw",@progbits
.nv.global.init:
	.type		$str$24,@object
	.size		$str$24,($str$25 - $str$24)
$str$24:
        /*0000*/ 	.byte	0x28, 0x61, 0x64, 0x64, 0x72, 0x65, 0x73, 0x73, 0x20, 0x26, 0x20, 0x6d, 0x61, 0x73, 0x6b, 0x29
        /*0010*/ 	.byte	0x20, 0x3d, 0x3d, 0x20, 0x30, 0x00
	.type		$str$25,@object
	.size		$str$25,(__unnamed_1 - $str$25)
$str$25:
        /*0016*/ 	.byte	0x2f, 0x74, 0x6d, 0x70, 0x2f, 0x63, 0x75, 0x74, 0x6c, 0x61, 0x73, 0x73, 0x5f, 0x73, 0x77, 0x65
        /*0026*/ 	.byte	0x65, 0x70, 0x5f, 0x73, 0x72, 0x63, 0x2f, 0x69, 0x6e, 0x63, 0x6c, 0x75, 0x64, 0x65, 0x2f, 0x63
        /*0036*/ 	.byte	0x75, 0x74, 0x65, 0x2f, 0x70, 0x6f, 0x69, 0x6e, 0x74, 0x65, 0x72, 0x5f, 0x66, 0x6c, 0x61, 0x67
        /*0046*/ 	.byte	0x67, 0x65, 0x64, 0x2e, 0x68, 0x70, 0x70, 0x00
	.type		__unnamed_1,@object
	.size		__unnamed_1,(__unnamed_2 - __unnamed_1)
__unnamed_1:
        /*004e*/ 	.byte	0x61, 0x75, 0x74, 0x6f, 0x20, 0x63, 0x75, 0x74, 0x65, 0x3a, 0x3a, 0x61, 0x73, 0x5f, 0x70, 0x6f
        /* <DEDUP_REMOVED lines=27> */
        /*020e*/ 	.byte	0x3e, 0x3e, 0x3e, 0x3e, 0x3e, 0x5d, 0x00
	.type		__unnamed_2,@object
	.size		__unnamed_2,(.L_1 - __unnamed_2)
__unnamed_2:
        /* <DEDUP_REMOVED lines=29> */
.L_1:


//--------------------- .nv.shared._ZN7cutlass13device_kernelINS_4fmha6kernel28FmhaKernelTmaWarpSpecializedINS1_10collective33FmhaBwdMainloopTmaWarpSpecializedINS_6half_tEfN4cute5tupleIJNS7_1CILi64EEENS9_ILi128EEENS9_ILi96EEEEEENS4_16FusionBwdAdapterINS4_12CausalFusionEEEJEEENS4_17FmhaBwdEpilogueKVIS6_fNS8_IJSA_SC_SA_EEEEENS2_23TileSchedulerBwdAdapterINS2_23IndividualTileSchedulerEEEJEEEEEvNT_6ParamsE --------------------------
	.section	.nv.shared._ZN7cutlass13device_kernelINS_4fmha6kernel28FmhaKernelTmaWarpSpecializedINS1_10collective33FmhaBwdMainloopTmaWarpSpecializedINS_6half_tEfN4cute5tupleIJNS7_1CILi64EEENS9_ILi128EEENS9_ILi96EEEEEENS4_16FusionBwdAdapterINS4_12CausalFusionEEEJEEENS4_17FmhaBwdEpilogueKVIS6_fNS8_IJSA_SC_SA_EEEEENS2_23TileSchedulerBwdAdapterINS2_23IndividualTileSchedulerEEEJEEEEEvNT_6ParamsE,"aw",@nobits
	.sectionflags	@""
	.align	16
	.zero		1024


//--------------------- .nv.shared.reserved.0     --------------------------
	.section	.nv.shared.reserved.0,"aw",@nobits
	.weak		__nv_reservedSMEM_offset_0_alias
	.size		__nv_reservedSMEM_offset_0_alias, 0, 0
	.other		__nv_reservedSMEM_offset_0_alias,@"STO_CUDA_RESERVED_SHARED STV_DEFAULT"
__nv_reservedSMEM_offset_0_alias:
	.zero		0


//--------------------- .nv.global                --------------------------
	.section	.nv.global,"aw",@nobits
.nv.global:
	.type		_ZN39_INTERNAL_009abb8d_4_k_cu_a1037f46_37794cute1_E,@object
	.size		_ZN39_INTERNAL_009abb8d_4_k_cu_a1037f46_37794cute1_E,(_ZN39_INTERNAL_009abb8d_4_k_cu_a1037f46_37794cuda3std3__45__cpo6cbeginE - _ZN39_INTERNAL_009abb8d_4_k_cu_a1037f46_37794cute1_E)
_ZN39_INTERNAL_009abb8d_4_k_cu_a1037f46_37794cute1_E:
	.zero		1
	.type		_ZN39_INTERNAL_009abb8d_4_k_cu_a1037f46_37794cuda3std3__45__cpo6cbeginE,@object
	.size		_ZN39_INTERNAL_009abb8d_4_k_cu_a1037f46_37794cuda3std3__45__cpo6cbeginE,(_ZN39_INTERNAL_009abb8d_4_k_cu_a1037f46_37794cuda3std3__48in_placeE - _ZN39_INTERNAL_009abb8d_4_k_cu_a1037f46_37794cuda3std3__45__cpo6cbeginE)
_ZN39_INTERNAL_009abb8d_4_k_cu_a1037f46_37794cuda3std3__45__cpo6cbeginE:
	.zero		1
	.type		_ZN39_INTERNAL_009abb8d_4_k_cu_a1037f46_37794cuda3std3__48in_placeE,@object
	.size		_ZN39_INTERNAL_009abb8d_4_k_cu_a1037f46_37794cuda3std3__48in_placeE,(_ZN39_INTERNAL_009abb8d_4_k_cu_a1037f46_37794cuda3std6ranges3__45__cpo9iter_moveE - _ZN39_INTERNAL_009abb8d_4_k_cu_a1037f46_37794cuda3std3__48in_placeE)
_ZN39_INTERNAL_009abb8d_4_k_cu_a1037f46_37794cuda3std3__48in_placeE:
	.zero		1
	.type		_ZN39_INTERNAL_009abb8d_4_k_cu_a1037f46_37794cuda3std6ranges3__45__cpo9iter_moveE,@object
	.size		_ZN39_INTERNAL_009abb8d_4_k_cu_a1037f46_37794cuda3std6ranges3__45__cpo9iter_moveE,(_ZN39_INTERNAL_009abb8d_4_k_cu_a1037f46_37794cuda3std3__45__cpo5beginE - _ZN39_INTERNAL_009abb8d_4_k_cu_a1037f46_37794cuda3std6ranges3__45__cpo9iter_moveE)
_ZN39_INTERNAL_009abb8d_4_k_cu_a1037f46_37794cuda3std6ranges3__45__cpo9iter_moveE:
	.zero		1
	.type		_ZN39_INTERNAL_009abb8d_4_k_cu_a1037f46_37794cuda3std3__45__cpo5beginE,@object
	.size		_ZN39_INTERNAL_009abb8d_4_k_cu_a1037f46_37794cuda3std3__45__cpo5beginE,(_ZN39_INTERNAL_009abb8d_4_k_cu_a1037f46_37794cuda3std3__441_GLOBAL__N__009abb8d_4_k_cu_a1037f46_37796ignoreE - _ZN39_INTERNAL_009abb8d_4_k_cu_a1037f46_37794cuda3std3__45__cpo5beginE)
_ZN39_INTERNAL_009abb8d_4_k_cu_a1037f46_37794cuda3std3__45__cpo5beginE:
	.zero		1
	.type		_ZN39_INTERNAL_009abb8d_4_k_cu_a1037f46_37794cuda3std3__441_GLOBAL__N__009abb8d_4_k_cu_a1037f46_37796ignoreE,@object
	.size		_ZN39_INTERNAL_009abb8d_4_k_cu_a1037f46_37794cuda3std3__441_GLOBAL__N__009abb8d_4_k_cu_a1037f46_37796ignoreE,(_ZN39_INTERNAL_009abb8d_4_k_cu_a1037f46_37794cute7productE - _ZN39_INTERNAL_009abb8d_4_k_cu_a1037f46_37794cuda3std3__441_GLOBAL__N__009abb8d_4_k_cu_a1037f46_37796ignoreE)
_ZN39_INTERNAL_009abb8d_4_k_cu_a1037f46_37794cuda3std3__441_GLOBAL__N__009abb8d_4_k_cu_a1037f46_37796ignoreE:
	.zero		1
	.type		_ZN39_INTERNAL_009abb8d_4_k_cu_a1037f46_37794cute7productE,@object
	.size		_ZN39_INTERNAL_009abb8d_4_k_cu_a1037f46_37794cute7productE,(_ZN39_INTERNAL_009abb8d_4_k_cu_a1037f46_37794cuda3std3__45__cpo3endE - _ZN39_INTERNAL_009abb8d_4_k_cu_a1037f46_37794cute7productE)
_ZN39_INTERNAL_009abb8d_4_k_cu_a1037f46_37794cute7productE:
	.zero		1
	.type		_ZN39_INTERNAL_009abb8d_4_k_cu_a1037f46_37794cuda3std3__45__cpo3endE,@object
	.size		_ZN39_INTERNAL_009abb8d_4_k_cu_a1037f46_37794cuda3std3__45__cpo3endE,(_ZN39_INTERNAL_009abb8d_4_k_cu_a1037f46_37794cuda3std3__419piecewise_constructE - _ZN39_INTERNAL_009abb8d_4_k_cu_a1037f46_37794cuda3std3__45__cpo3endE)
_ZN39_INTERNAL_009abb8d_4_k_cu_a1037f46_37794cuda3std3__45__cpo3endE:
	.zero		1
	.type		_ZN39_INTERNAL_009abb8d_4_k_cu_a1037f46_37794cuda3std3__419piecewise_constructE,@object
	.size		_ZN39_INTERNAL_009abb8d_4_k_cu_a1037f46_37794cuda3std3__419piecewise_constructE,(_ZN39_INTERNAL_009abb8d_4_k_cu_a1037f46_37794cuda3std3__45__cpo4cendE - _ZN39_INTERNAL_009abb8d_4_k_cu_a1037f46_37794cuda3std3__419piecewise_constructE)
_ZN39_INTERNAL_009abb8d_4_k_cu_a1037f46_37794cuda3std3__419piecewise_constructE:
	.zero		1
	.type		_ZN39_INTERNAL_009abb8d_4_k_cu_a1037f46_37794cuda3std3__45__cpo4cendE,@object
	.size		_ZN39_INTERNAL_009abb8d_4_k_cu_a1037f46_37794cuda3std3__45__cpo4cendE,(_ZN39_INTERNAL_009abb8d_4_k_cu_a1037f46_37794cuda3std6ranges3__45__cpo4swapE - _ZN39_INTERNAL_009abb8d_4_k_cu_a1037f46_37794cuda3std3__45__cpo4cendE)
_ZN39_INTERNAL_009abb8d_4_k_cu_a1037f46_37794cuda3std3__45__cpo4cendE:
	.zero		1
	.type		_ZN39_INTERNAL_009abb8d_4_k_cu_a1037f46_37794cuda3std6ranges3__45__cpo4swapE,@object
	.size		_ZN39_INTERNAL_009abb8d_4_k_cu_a1037f46_37794cuda3std6ranges3__45__cpo4swapE,(.L_9 - _ZN39_INTERNAL_009abb8d_4_k_cu_a1037f46_37794cuda3std6ranges3__45__cpo4swapE)
_ZN39_INTERNAL_009abb8d_4_k_cu_a1037f46_37794cuda3std6ranges3__45__cpo4swapE:
	.zero		1
.L_9:


//--------------------- .nv.constant0._ZN7cutlass13device_kernelINS_4fmha6kernel28FmhaKernelTmaWarpSpecializedINS1_10collective33FmhaBwdMainloopTmaWarpSpecializedINS_6half_tEfN4cute5tupleIJNS7_1CILi64EEENS9_ILi128EEENS9_ILi96EEEEEENS4_16FusionBwdAdapterINS4_12CausalFusionEEEJEEENS4_17FmhaBwdEpilogueKVIS6_fNS8_IJSA_SC_SA_EEEEENS2_23TileSchedulerBwdAdapterINS2_23IndividualTileSchedulerEEEJEEEEEvNT_6ParamsE --------------------------
	.section	.nv.constant0._ZN7cutlass13device_kernelINS_4fmha6kernel28FmhaKernelTmaWarpSpecializedINS1_10collective33FmhaBwdMainloopTmaWarpSpecializedINS_6half_tEfN4cute5tupleIJNS7_1CILi64EEENS9_ILi128EEENS9_ILi96EEEEEENS4_16FusionBwdAdapterINS4_12CausalFusionEEEJEEENS4_17FmhaBwdEpilogueKVIS6_fNS8_IJSA_SC_SA_EEEEENS2_23TileSchedulerBwdAdapterINS2_23IndividualTileSchedulerEEEJEEEEEvNT_6ParamsE,"a",@progbits
	.sectionflags	@""
	.align	4
.nv.constant0._ZN7cutlass13device_kernelINS_4fmha6kernel28FmhaKernelTmaWarpSpecializedINS1_10collective33FmhaBwdMainloopTmaWarpSpecializedINS_6half_tEfN4cute5tupleIJNS7_1CILi64EEENS9_ILi128EEENS9_ILi96EEEEEENS4_16FusionBwdAdapterINS4_12CausalFusionEEEJEEENS4_17FmhaBwdEpilogueKVIS6_fNS8_IJSA_SC_SA_EEEEENS2_23TileSchedulerBwdAdapterINS2_23IndividualTileSchedulerEEEJEEEEEvNT_6ParamsE:
	.zero		4352


//--------------------- SYMBOLS --------------------------

	.type		.nv.reservedSmem.offset0,@object
	.size		.nv.reservedSmem.offset0,0x4
	.type		__assertfail,@function
